// auto-generated by cutlass_sweep.gemm — config: {"arch": "sm_90", "cluster_m": 1, "cluster_n": 8, "dtype": "e5m2", "dtype_b": "e5m2", "layout": "nt", "stages": 0, "tile_k": 32, "tile_m": 256, "tile_n": 256}
#include "cutlass/cutlass.h"
#include "cutlass/gemm/collective/collective_builder.hpp"
#include "cutlass/gemm/device/gemm_universal_adapter.h"
#include "cutlass/gemm/kernel/gemm_universal.hpp"
#include "cutlass/epilogue/collective/collective_builder.hpp"

using ElemA = cutlass::float_e5m2_t;
using ElemB = cutlass::float_e5m2_t;
using ElemCD = cutlass::float_e5m2_t;
using Acc  = float;
using TileShape    = cute::Shape<cute::_256, cute::_256, cute::_32>;
using ClusterShape = cute::Shape<cute::_1, cute::_8, cute::_1>;

using CollectiveEpilogue = typename cutlass::epilogue::collective::CollectiveBuilder<
    cutlass::arch::Sm90, cutlass::arch::OpClassTensorOp,
    TileShape, ClusterShape,
    cutlass::epilogue::collective::EpilogueTileAuto,
    Acc, Acc,
    ElemCD, cutlass::layout::RowMajor, 128 / cutlass::sizeof_bits<ElemCD>::value,
    ElemCD, cutlass::layout::RowMajor, 128 / cutlass::sizeof_bits<ElemCD>::value,
    cutlass::epilogue::collective::EpilogueScheduleAuto
  >::CollectiveOp;

using CollectiveMainloop = typename cutlass::gemm::collective::CollectiveBuilder<
    cutlass::arch::Sm90, cutlass::arch::OpClassTensorOp,
    ElemA, cutlass::layout::RowMajor, 128 / cutlass::sizeof_bits<ElemA>::value,
    ElemB, cutlass::layout::ColumnMajor, 128 / cutlass::sizeof_bits<ElemB>::value,
    Acc,
    TileShape, ClusterShape,
    cutlass::gemm::collective::StageCountAutoCarveout<static_cast<int>(sizeof(typename CollectiveEpilogue::SharedStorage))>,
    cutlass::gemm::collective::KernelScheduleAuto
  >::CollectiveOp;

using GemmKernel = cutlass::gemm::kernel::GemmUniversal<
    cute::Shape<int,int,int,int>,
    CollectiveMainloop,
    CollectiveEpilogue
>;
using Gemm = cutlass::gemm::device::GemmUniversalAdapter<GemmKernel>;

// Force the device kernel symbol into the cubin without needing a host main.
auto* _anchor = &cutlass::device_kernel<GemmKernel>;


// ===== COMPILED SASS (sm_90a) =====

	.target	sm_90a

	.elftype	@"ET_EXEC"


//--------------------- .note.nv.tkinfo           --------------------------
	.section	.note.nv.tkinfo,"",@"SHT_NOTE"
	.sectionflags	@"SHF_NOTE_NV_TKINFO"
	.tkinfo
        /*0018*/ 	.word	0x00000002
        /*0030*/ 	.string	""
        /*0030*/ 	.string	"ptxas"
        /*0030*/ 	.string	"Cuda compilation tools, release 13.0, V13.0.88"
        /*0030*/ 	.string	"Build cuda_13.0.r13.0/compiler.36424714_0"
        /*0030*/ 	.string	"-arch sm_90a -m 64 "



//--------------------- .note.nv.cuinfo           --------------------------
	.section	.note.nv.cuinfo,"",@"SHT_NOTE"
	.sectionflags	@"SHF_NOTE_NV_CUINFO"
        /*0018*/ 	.short	0x0002
        /*001a*/ 	.short	0x005a
        /*001c*/ 	.short	0x0082
	.zero		2


//--------------------- .nv.info                  --------------------------
	.section	.nv.info,"",@"SHT_CUDA_INFO"
	.align	4


	//----- nvinfo : EIATTR_REGCOUNT
	.align		4
        /*0000*/ 	.byte	0x04, 0x2f
        /*0002*/ 	.short	(.L_12 - .L_11)
	.align		4
.L_11:
        /*0004*/ 	.word	index@(_ZN7cutlass13device_kernelINS_4gemm6kernel13GemmUniversalIN4cute5tupleIJiiiiEEENS1_10collective13CollectiveMmaINS1_37MainloopSm90TmaGmmaWarpSpecializedFP8ILi14ENS5_IJNS4_1CILi1EEENSA_ILi8EEESB_EEENS1_35KernelTmaWarpSpecializedCooperativeEEENS5_IJNSA_ILi256EEESG_NSA_ILi32EEEEEENS_12float_e5m2_tENS5_IJlSB_lEEESJ_SK_NS4_8TiledMMAINS4_8MMA_AtomIJNS4_4SM904GMMA31MMA_64x256x32_F32E5M2E5M2_SS_TNILNSO_7ScaleInE1ELSQ_1EEEEEENS4_6LayoutINS5_IJNSA_ILi2EEESB_SB_EEENS5_IJSB_NSA_ILi0EEESW_EEEEENS5_IJNS4_10UnderscoreESZ_SZ_EEEEENS4_23SM90_TMA_LOAD_MULTICASTENS4_14ComposedLayoutINS4_7SwizzleILi1ELi4ELi3EEENS4_18smem_ptr_flag_bitsILi8EEENST_INS5_IJSC_SH_EEENS5_IJSH_SB_EEEEEEEvNS4_8identityENS4_13SM90_TMA_LOADES1B_vS1C_EENS_8epilogue10collective6detail29Sm90TmaWarpSpecializedAdapterINS1G_15DefaultEpilogueISJ_SK_SK_NS1F_6thread17LinearCombinationISJ_Li1EffLNS1K_9ScaleType4KindE0ELNS_15FloatRoundStyleE2ESJ_EENS1_15EpilogueDefaultEEEEEvvEEEEvNT_6ParamsE)
        /*0008*/ 	.word	0x000000a8


	//----- nvinfo : EIATTR_FRAME_SIZE
	.align		4
.L_12:
        /*000c*/ 	.byte	0x04, 0x11
        /*000e*/ 	.short	(.L_14 - .L_13)
	.align		4
.L_13:
        /*0010*/ 	.word	index@(_ZN7cutlass13device_kernelINS_4gemm6kernel13GemmUniversalIN4cute5tupleIJiiiiEEENS1_10collective13CollectiveMmaINS1_37MainloopSm90TmaGmmaWarpSpecializedFP8ILi14ENS5_IJNS4_1CILi1EEENSA_ILi8EEESB_EEENS1_35KernelTmaWarpSpecializedCooperativeEEENS5_IJNSA_ILi256EEESG_NSA_ILi32EEEEEENS_12float_e5m2_tENS5_IJlSB_lEEESJ_SK_NS4_8TiledMMAINS4_8MMA_AtomIJNS4_4SM904GMMA31MMA_64x256x32_F32E5M2E5M2_SS_TNILNSO_7ScaleInE1ELSQ_1EEEEEENS4_6LayoutINS5_IJNSA_ILi2EEESB_SB_EEENS5_IJSB_NSA_ILi0EEESW_EEEEENS5_IJNS4_10UnderscoreESZ_SZ_EEEEENS4_23SM90_TMA_LOAD_MULTICASTENS4_14ComposedLayoutINS4_7SwizzleILi1ELi4ELi3EEENS4_18smem_ptr_flag_bitsILi8EEENST_INS5_IJSC_SH_EEENS5_IJSH_SB_EEEEEEEvNS4_8identityENS4_13SM90_TMA_LOADES1B_vS1C_EENS_8epilogue10collective6detail29Sm90TmaWarpSpecializedAdapterINS1G_15DefaultEpilogueISJ_SK_SK_NS1F_6thread17LinearCombinationISJ_Li1EffLNS1K_9ScaleType4KindE0ELNS_15FloatRoundStyleE2ESJ_EENS1_15EpilogueDefaultEEEEEvvEEEEvNT_6ParamsE)
        /*0014*/ 	.word	0x00000678


	//----- nvinfo : EIATTR_MIN_STACK_SIZE
	.align		4
.L_14:
        /*0018*/ 	.byte	0x04, 0x12
        /*001a*/ 	.short	(.L_16 - .L_15)
	.align		4
.L_15:
        /*001c*/ 	.word	index@(_ZN7cutlass13device_kernelINS_4gemm6kernel13GemmUniversalIN4cute5tupleIJiiiiEEENS1_10collective13CollectiveMmaINS1_37MainloopSm90TmaGmmaWarpSpecializedFP8ILi14ENS5_IJNS4_1CILi1EEENSA_ILi8EEESB_EEENS1_35KernelTmaWarpSpecializedCooperativeEEENS5_IJNSA_ILi256EEESG_NSA_ILi32EEEEEENS_12float_e5m2_tENS5_IJlSB_lEEESJ_SK_NS4_8TiledMMAINS4_8MMA_AtomIJNS4_4SM904GMMA31MMA_64x256x32_F32E5M2E5M2_SS_TNILNSO_7ScaleInE1ELSQ_1EEEEEENS4_6LayoutINS5_IJNSA_ILi2EEESB_SB_EEENS5_IJSB_NSA_ILi0EEESW_EEEEENS5_IJNS4_10UnderscoreESZ_SZ_EEEEENS4_23SM90_TMA_LOAD_MULTICASTENS4_14ComposedLayoutINS4_7SwizzleILi1ELi4ELi3EEENS4_18smem_ptr_flag_bitsILi8EEENST_INS5_IJSC_SH_EEENS5_IJSH_SB_EEEEEEEvNS4_8identityENS4_13SM90_TMA_LOADES1B_vS1C_EENS_8epilogue10collective6detail29Sm90TmaWarpSpecializedAdapterINS1G_15DefaultEpilogueISJ_SK_SK_NS1F_6thread17LinearCombinationISJ_Li1EffLNS1K_9ScaleType4KindE0ELNS_15FloatRoundStyleE2ESJ_EENS1_15EpilogueDefaultEEEEEvvEEEEvNT_6ParamsE)
        /*0020*/ 	.word	0x00000678
.L_16:


//--------------------- .nv.compat                --------------------------
	.section	.nv.compat,"",@"SHT_CUDA_COMPAT_INFO"
	.align	4
        /*0000*/ 	.byte	0x02, 0x09, 0x01, 0x00, 0x02, 0x02, 0x04, 0x00, 0x02, 0x05, 0x05, 0x00, 0x03, 0x07, 0x01, 0x01
        /*0010*/ 	.byte	0x02, 0x03, 0x01, 0x00, 0x02, 0x06, 0x01, 0x00, 0x04, 0x0b, 0x08, 0x00, 0x00, 0x00, 0x00, 0x00
        /*0020*/ 	.byte	0x00, 0x00, 0x00, 0x00


//--------------------- .nv.info._ZN7cutlass13device_kernelINS_4gemm6kernel13GemmUniversalIN4cute5tupleIJiiiiEEENS1_10collective13CollectiveMmaINS1_37MainloopSm90TmaGmmaWarpSpecializedFP8ILi14ENS5_IJNS4_1CILi1EEENSA_ILi8EEESB_EEENS1_35KernelTmaWarpSpecializedCooperativeEEENS5_IJNSA_ILi256EEESG_NSA_ILi32EEEEEENS_12float_e5m2_tENS5_IJlSB_lEEESJ_SK_NS4_8TiledMMAINS4_8MMA_AtomIJNS4_4SM904GMMA31MMA_64x256x32_F32E5M2E5M2_SS_TNILNSO_7ScaleInE1ELSQ_1EEEEEENS4_6LayoutINS5_IJNSA_ILi2EEESB_SB_EEENS5_IJSB_NSA_ILi0EEESW_EEEEENS5_IJNS4_10UnderscoreESZ_SZ_EEEEENS4_23SM90_TMA_LOAD_MULTICASTENS4_14ComposedLayoutINS4_7SwizzleILi1ELi4ELi3EEENS4_18smem_ptr_flag_bitsILi8EEENST_INS5_IJSC_SH_EEENS5_IJSH_SB_EEEEEEEvNS4_8identityENS4_13SM90_TMA_LOADES1B_vS1C_EENS_8epilogue10collective6detail29Sm90TmaWarpSpecializedAdapterINS1G_15DefaultEpilogueISJ_SK_SK_NS1F_6thread17LinearCombinationISJ_Li1EffLNS1K_9ScaleType4KindE0ELNS_15FloatRoundStyleE2ESJ_EENS1_15EpilogueDefaultEEEEEvvEEEEvNT_6ParamsE --------------------------
	.section	.nv.info._ZN7cutlass13device_kernelINS_4gemm6kernel13GemmUniversalIN4cute5tupleIJiiiiEEENS1_10collective13CollectiveMmaINS1_37MainloopSm90TmaGmmaWarpSpecializedFP8ILi14ENS5_IJNS4_1CILi1EEENSA_ILi8EEESB_EEENS1_35KernelTmaWarpSpecializedCooperativeEEENS5_IJNSA_ILi256EEESG_NSA_ILi32EEEEEENS_12float_e5m2_tENS5_IJlSB_lEEESJ_SK_NS4_8TiledMMAINS4_8MMA_AtomIJNS4_4SM904GMMA31MMA_64x256x32_F32E5M2E5M2_SS_TNILNSO_7ScaleInE1ELSQ_1EEEEEENS4_6LayoutINS5_IJNSA_ILi2EEESB_SB_EEENS5_IJSB_NSA_ILi0EEESW_EEEEENS5_IJNS4_10UnderscoreESZ_SZ_EEEEENS4_23SM90_TMA_LOAD_MULTICASTENS4_14ComposedLayoutINS4_7SwizzleILi1ELi4ELi3EEENS4_18smem_ptr_flag_bitsILi8EEENST_INS5_IJSC_SH_EEENS5_IJSH_SB_EEEEEEEvNS4_8identityENS4_13SM90_TMA_LOADES1B_vS1C_EENS_8epilogue10collective6detail29Sm90TmaWarpSpecializedAdapterINS1G_15DefaultEpilogueISJ_SK_SK_NS1F_6thread17LinearCombinationISJ_Li1EffLNS1K_9ScaleType4KindE0ELNS_15FloatRoundStyleE2ESJ_EENS1_15EpilogueDefaultEEEEEvvEEEEvNT_6ParamsE,"",@"SHT_CUDA_INFO"
	.sectionflags	@""
	.align	4


	//----- nvinfo : EIATTR_CUDA_API_VERSION
	.align		4
        /*0000*/ 	.byte	0x04, 0x37
        /*0002*/ 	.short	(.L_18 - .L_17)
.L_17:
        /*0004*/ 	.word	0x00000082


	//----- nvinfo : EIATTR_KPARAM_INFO
	.align		4
.L_18:
        /*0008*/ 	.byte	0x04, 0x17
        /*000a*/ 	.short	(.L_20 - .L_19)
.L_19:
        /*000c*/ 	.word	0x00000000
        /*0010*/ 	.short	0x0000
        /*0012*/ 	.short	0x0070
        /*0014*/ 	.byte	0x00, 0xf0, 0x01, 0x10


	//----- nvinfo : EIATTR_SPARSE_MMA_MASK
	.align		4
.L_20:
        /*0018*/ 	.byte	0x03, 0x50
        /*001a*/ 	.short	0x0000


	//----- nvinfo : EIATTR_MAXREG_COUNT
	.align		4
        /*001c*/ 	.byte	0x03, 0x1b
        /*001e*/ 	.short	0x00a8


	//----- nvinfo : EIATTR_NUM_BARRIERS
	.align		4
        /*0020*/ 	.byte	0x02, 0x4c
        /*0022*/ 	.byte	0x01
	.zero		1


	//----- nvinfo : EIATTR_ANNOTATIONS
	.align		4
        /*0024*/ 	.byte	0x04, 0x55
        /*0026*/ 	.short	(.L_22 - .L_21)


	//   ....[0]....
.L_21:
        /*0028*/ 	.word	0x00000001
        /*002c*/ 	.byte	0xe0, 0x07, 0x00, 0x00, 0x01, 0x00, 0x00, 0x00, 0x10, 0x0a, 0x00, 0x00, 0x01, 0x00, 0x00, 0x00
        /* <DEDUP_REMOVED lines=1354> */
        /*54dc*/ 	.byte	0x40, 0x3c, 0x02, 0x00, 0x01, 0x00, 0x00, 0x00, 0x90, 0x3c, 0x02, 0x00


	//----- nvinfo : EIATTR_MERCURY_ISA_VERSION
	.align		4
.L_22:
        /*54e8*/ 	.byte	0x03, 0x5f
        /*54ea*/ 	.short	0x0101


	//----- nvinfo : EIATTR_INT_WARP_WIDE_INSTR_OFFSETS
	.align		4
        /*54ec*/ 	.byte	0x04, 0x31
        /*54ee*/ 	.short	(.L_24 - .L_23)


	//   ....[0]....
.L_23:
        /*54f0*/ 	.word	0x000006a0


	//   ....[1]....
        /*54f4*/ 	.word	0x000006c0


	//   ....[2]....
        /*54f8*/ 	.word	0x00000810


	//----- nvinfo : EIATTR_COOP_GROUP_MASK_REGIDS
	.align		4
.L_24:
        /*54fc*/ 	.byte	0x04, 0x29
        /*54fe*/ 	.short	(.L_26 - .L_25)


	//   ....[0]....
.L_25:
        /*5500*/ 	.word	0xffffffff


	//   ....[1]....
        /*5504*/ 	.word	0xffffffff


	//   ....[2]....
        /*5508*/ 	.word	0xffffffff


	//   ....[3]....
        /*550c*/ 	.word	0xffffffff


	//   ....[4]....
        /*5510*/ 	.word	0xffffffff


	//   ....[5]....
        /*5514*/ 	.word	0xffffffff


	//----- nvinfo : EIATTR_COOP_GROUP_INSTR_OFFSETS
	.align		4
.L_26:
        /*5518*/ 	.byte	0x04, 0x28
        /*551a*/ 	.short	(.L_28 - .L_27)


	//   ....[0]....
.L_27:
        /*551c*/ 	.word	0x00000070


	//   ....[1]....
        /*5520*/ 	.word	0x00000080


	//   ....[2]....
        /*5524*/ 	.word	0x000001a0


	//   ....[3]....
        /*5528*/ 	.word	0x00000530


	//   ....[4]....
        /*552c*/ 	.word	0x00000920


	//   ....[5]....
        /*5530*/ 	.word	0x00002a60


	//----- nvinfo : EIATTR_REG_RECONFIG
	.align		4
.L_28:
        /*5534*/ 	.byte	0x01, 0x54
	.zero		2


	//----- nvinfo : EIATTR_MBARRIER_INSTR_OFFSETS
	.align		4
        /*5538*/ 	.byte	0x04, 0x39
        /*553a*/ 	.short	(.L_30 - .L_29)


	//   ....[0]....
.L_29:
        /*553c*/ 	.word	0x00000340
        /*5540*/ 	.word	0x000000ff
        /*5544*/ 	.word	0x00000000
        /*5548*/ 	.short	0x0100
        /*554a*/ 	.byte	0x09
	.zero		1


	//   ....[1]....
        /*554c*/ 	.word	0x00000350
        /*5550*/ 	.word	0x000000ff
        /*5554*/ 	.word	0x00000070
        /*5558*/ 	.short	0x0100
        /*555a*/ 	.byte	0x09
	.zero		1


	//   ....[2]....
        /*555c*/ 	.word	0x00000360
        /*5560*/ 	.word	0x000000ff
        /*5564*/ 	.word	0x00000008
        /*5568*/ 	.short	0x0100
        /*556a*/ 	.byte	0x09
	.zero		1


	//   ....[3]....
        /*556c*/ 	.word	0x00000370
        /*5570*/ 	.word	0x000000ff
        /*5574*/ 	.word	0x00000078
        /*5578*/ 	.short	0x0100
        /*557a*/ 	.byte	0x09
	.zero		1


	//   ....[4]....
        /*557c*/ 	.word	0x00000380
        /*5580*/ 	.word	0x000000ff
        /*5584*/ 	.word	0x00000010
        /*5588*/ 	.short	0x0100
        /*558a*/ 	.byte	0x09
	.zero		1


	//   ....[5]....
        /*558c*/ 	.word	0x00000390
        /*5590*/ 	.word	0x000000ff
        /*5594*/ 	.word	0x00000080
        /*5598*/ 	.short	0x0100
        /*559a*/ 	.byte	0x09
	.zero		1


	//   ....[6]....
        /*559c*/ 	.word	0x000003a0
        /*55a0*/ 	.word	0x000000ff
        /*55a4*/ 	.word	0x00000018
        /*55a8*/ 	.short	0x0100
        /*55aa*/ 	.byte	0x09
	.zero		1


	//   ....[7]....
        /*55ac*/ 	.word	0x000003b0
        /*55b0*/ 	.word	0x000000ff
        /*55b4*/ 	.word	0x00000088
        /*55b8*/ 	.short	0x0100
        /*55ba*/ 	.byte	0x09
	.zero		1


	//   ....[8]....
        /*55bc*/ 	.word	0x000003c0
        /*55c0*/ 	.word	0x000000ff
        /*55c4*/ 	.word	0x00000020
        /*55c8*/ 	.short	0x0100
        /*55ca*/ 	.byte	0x09
	.zero		1


	//   ....[9]....
        /*55cc*/ 	.word	0x000003d0
        /*55d0*/ 	.word	0x000000ff
        /*55d4*/ 	.word	0x00000090
        /*55d8*/ 	.short	0x0100
        /*55da*/ 	.byte	0x09
	.zero		1


	//   ....[10]....
        /*55dc*/ 	.word	0x000003e0
        /*55e0*/ 	.word	0x000000ff
        /*55e4*/ 	.word	0x00000028
        /*55e8*/ 	.short	0x0100
        /*55ea*/ 	.byte	0x09
	.zero		1


	//   ....[11]....
        /*55ec*/ 	.word	0x000003f0
        /*55f0*/ 	.word	0x000000ff
        /*55f4*/ 	.word	0x00000098
        /*55f8*/ 	.short	0x0100
        /*55fa*/ 	.byte	0x09
	.zero		1


	//   ....[12]....
        /*55fc*/ 	.word	0x00000400
        /*5600*/ 	.word	0x000000ff
        /*5604*/ 	.word	0x00000030
        /*5608*/ 	.short	0x0100
        /*560a*/ 	.byte	0x09
	.zero		1


	//   ....[13]....
        /*560c*/ 	.word	0x00000410
        /*5610*/ 	.word	0x000000ff
        /*5614*/ 	.word	0x000000a0
        /*5618*/ 	.short	0x0100
        /*561a*/ 	.byte	0x09
	.zero		1


	//   ....[14]....
        /*561c*/ 	.word	0x00000420
        /*5620*/ 	.word	0x000000ff
        /*5624*/ 	.word	0x00000038
        /*5628*/ 	.short	0x0100
        /*562a*/ 	.byte	0x09
	.zero		1


	//   ....[15]....
        /*562c*/ 	.word	0x00000430
        /*5630*/ 	.word	0x000000ff
        /*5634*/ 	.word	0x000000a8
        /*5638*/ 	.short	0x0100
        /*563a*/ 	.byte	0x09
	.zero		1


	//   ....[16]....
        /*563c*/ 	.word	0x00000440
        /*5640*/ 	.word	0x000000ff
        /*5644*/ 	.word	0x00000040
        /*5648*/ 	.short	0x0100
        /*564a*/ 	.byte	0x09
	.zero		1


	//   ....[17]....
        /*564c*/ 	.word	0x00000450
        /*5650*/ 	.word	0x000000ff
        /*5654*/ 	.word	0x000000b0
        /*5658*/ 	.short	0x0100
        /*565a*/ 	.byte	0x09
	.zero		1


	//   ....[18]....
        /*565c*/ 	.word	0x00000460
        /*5660*/ 	.word	0x000000ff
        /*5664*/ 	.word	0x00000048
        /*5668*/ 	.short	0x0100
        /*566a*/ 	.byte	0x09
	.zero		1


	//   ....[19]....
        /*566c*/ 	.word	0x00000470
        /*5670*/ 	.word	0x000000ff
        /*5674*/ 	.word	0x000000b8
        /*5678*/ 	.short	0x0100
        /*567a*/ 	.byte	0x09
	.zero		1


	//   ....[20]....
        /*567c*/ 	.word	0x00000480
        /*5680*/ 	.word	0x000000ff
        /*5684*/ 	.word	0x00000050
        /*5688*/ 	.short	0x0100
        /*568a*/ 	.byte	0x09
	.zero		1


	//   ....[21]....
        /*568c*/ 	.word	0x00000490
        /*5690*/ 	.word	0x000000ff
        /*5694*/ 	.word	0x000000c0
        /*5698*/ 	.short	0x0100
        /*569a*/ 	.byte	0x09
	.zero		1


	//   ....[22]....
        /*569c*/ 	.word	0x000004a0
        /*56a0*/ 	.word	0x000000ff
        /*56a4*/ 	.word	0x00000058
        /*56a8*/ 	.short	0x0100
        /*56aa*/ 	.byte	0x09
	.zero		1


	//   ....[23]....
        /*56ac*/ 	.word	0x000004b0
        /*56b0*/ 	.word	0x000000ff
        /*56b4*/ 	.word	0x000000c8
        /*56b8*/ 	.short	0x0100
        /*56ba*/ 	.byte	0x09
	.zero		1


	//   ....[24]....
        /*56bc*/ 	.word	0x000004c0
        /*56c0*/ 	.word	0x000000ff
        /*56c4*/ 	.word	0x00000060
        /*56c8*/ 	.short	0x0100
        /*56ca*/ 	.byte	0x09
	.zero		1


	//   ....[25]....
        /*56cc*/ 	.word	0x000004d0
        /*56d0*/ 	.word	0x000000ff
        /*56d4*/ 	.word	0x000000d0
        /*56d8*/ 	.short	0x0100
        /*56da*/ 	.byte	0x09
	.zero		1


	//   ....[26]....
        /*56dc*/ 	.word	0x000004e0
        /*56e0*/ 	.word	0x000000ff
        /*56e4*/ 	.word	0x00000068
        /*56e8*/ 	.short	0x0100
        /*56ea*/ 	.byte	0x09
	.zero		1


	//   ....[27]....
        /*56ec*/ 	.word	0x000004f0
        /*56f0*/ 	.word	0x000000ff
        /*56f4*/ 	.word	0x000000d8
        /*56f8*/ 	.short	0x0100
        /*56fa*/ 	.byte	0x09
	.zero		1


	//   ....[28]....
        /*56fc*/ 	.word	0x000008a0
        /*5700*/ 	.word	0x000000ff
        /*5704*/ 	.word	0x000000f0
        /*5708*/ 	.short	0x0100
        /*570a*/ 	.byte	0x06
	.zero		1


	//   ....[29]....
        /*570c*/ 	.word	0x000008d0
        /*5710*/ 	.word	0x000000ff
        /*5714*/ 	.word	0x000000f8
        /*5718*/ 	.short	0x0100
        /*571a*/ 	.byte	0x06
	.zero		1


	//   ....[30]....
        /*571c*/ 	.word	0x00002e70
        /*5720*/ 	.word	0x000000ff
        /*5724*/ 	.word	0x00000000
        /*5728*/ 	.short	0x010a
        /*572a*/ 	.byte	0x07
	.zero		1


	//   ....[31]....
        /*572c*/ 	.word	0x00002ed0
        /*5730*/ 	.word	0x000000ff
        /*5734*/ 	.word	0x00000000
        /*5738*/ 	.short	0x010a
        /*573a*/ 	.byte	0x07
	.zero		1


	//   ....[32]....
        /*573c*/ 	.word	0x00006690
        /*5740*/ 	.word	0x000000ff
        /*5744*/ 	.word	0x00000000
        /*5748*/ 	.short	0x010a
        /*574a*/ 	.byte	0x0f
	.zero		1


	//   ....[33]....
        /*574c*/ 	.word	0x000066d0
        /*5750*/ 	.word	0x000000ff
        /*5754*/ 	.word	0x00000000
        /*5758*/ 	.short	0x010a
        /*575a*/ 	.byte	0x0f
	.zero		1


	//   ....[34]....
        /*575c*/ 	.word	0x0000b370
        /*5760*/ 	.word	0x00000003
        /*5764*/ 	.word	0x00000000
        /*5768*/ 	.short	0x0101
        /*576a*/ 	.byte	0x3f
	.zero		1


	//   ....[35]....
        /*576c*/ 	.word	0x0000ee50
        /*5770*/ 	.word	0x00000000
        /*5774*/ 	.word	0x00000000
        /*5778*/ 	.short	0x0101
        /*577a*/ 	.byte	0x3f
	.zero		1


	//   ....[36]....
        /*577c*/ 	.word	0x000228f0
        /*5780*/ 	.word	0x00000012
        /*5784*/ 	.word	0x00000070
        /*5788*/ 	.short	0x010a
        /*578a*/ 	.byte	0x3f
	.zero		1


	//   ....[37]....
        /*578c*/ 	.word	0x00022c90
        /*5790*/ 	.word	0x00000002
        /*5794*/ 	.word	0x000000f8
        /*5798*/ 	.short	0x0101
        /*579a*/ 	.byte	0x3f
	.zero		1


	//   ....[38]....
        /*579c*/ 	.word	0x00023430
        /*57a0*/ 	.word	0x00000005
        /*57a4*/ 	.word	0x00000000
        /*57a8*/ 	.short	0x010a
        /*57aa*/ 	.byte	0x3f
	.zero		1


	//   ....[39]....
        /*57ac*/ 	.word	0x000234c0
        /*57b0*/ 	.word	0x00000007
        /*57b4*/ 	.word	0x00000000
        /*57b8*/ 	.short	0x010a
        /*57ba*/ 	.byte	0x3f
	.zero		1


	//   ....[40]....
        /*57bc*/ 	.word	0x00023550
        /*57c0*/ 	.word	0x00000007
        /*57c4*/ 	.word	0x00000000
        /*57c8*/ 	.short	0x010a
        /*57ca*/ 	.byte	0x3f
	.zero		1


	//   ....[41]....
        /*57cc*/ 	.word	0x000235e0
        /*57d0*/ 	.word	0x00000007
        /*57d4*/ 	.word	0x00000000
        /*57d8*/ 	.short	0x010a
        /*57da*/ 	.byte	0x3f
	.zero		1


	//   ....[42]....
        /*57dc*/ 	.word	0x00023670
        /*57e0*/ 	.word	0x00000007
        /*57e4*/ 	.word	0x00000000
        /*57e8*/ 	.short	0x010a
        /*57ea*/ 	.byte	0x3f
	.zero		1


	//   ....[43]....
        /*57ec*/ 	.word	0x00023700
        /*57f0*/ 	.word	0x00000007
        /*57f4*/ 	.word	0x00000000
        /*57f8*/ 	.short	0x010a
        /*57fa*/ 	.byte	0x3f
	.zero		1


	//   ....[44]....
        /*57fc*/ 	.word	0x00023790
        /*5800*/ 	.word	0x00000007
        /*5804*/ 	.word	0x00000000
        /*5808*/ 	.short	0x010a
        /*580a*/ 	.byte	0x3f
	.zero		1


	//   ....[45]....
        /*580c*/ 	.word	0x00023820
        /*5810*/ 	.word	0x00000007
        /*5814*/ 	.word	0x00000000
        /*5818*/ 	.short	0x010a
        /*581a*/ 	.byte	0x3f
	.zero		1


	//   ....[46]....
        /*581c*/ 	.word	0x000238b0
        /*5820*/ 	.word	0x00000007
        /*5824*/ 	.word	0x00000000
        /*5828*/ 	.short	0x010a
        /*582a*/ 	.byte	0x3f
	.zero		1


	//   ....[47]....
        /*582c*/ 	.word	0x00023940
        /*5830*/ 	.word	0x00000007
        /*5834*/ 	.word	0x00000000
        /*5838*/ 	.short	0x010a
        /*583a*/ 	.byte	0x3f
	.zero		1


	//   ....[48]....
        /*583c*/ 	.word	0x000239d0
        /*5840*/ 	.word	0x00000007
        /*5844*/ 	.word	0x00000000
        /*5848*/ 	.short	0x010a
        /*584a*/ 	.byte	0x3f
	.zero		1


	//   ....[49]....
        /*584c*/ 	.word	0x00023a60
        /*5850*/ 	.word	0x00000007
        /*5854*/ 	.word	0x00000000
        /*5858*/ 	.short	0x010a
        /*585a*/ 	.byte	0x3f
	.zero		1


	//   ....[50]....
        /*585c*/ 	.word	0x00023af0
        /*5860*/ 	.word	0x00000007
        /*5864*/ 	.word	0x00000000
        /*5868*/ 	.short	0x010a
        /*586a*/ 	.byte	0x3f
	.zero		1


	//   ....[51]....
        /*586c*/ 	.word	0x00023b80
        /*5870*/ 	.word	0x00000003
        /*5874*/ 	.word	0x00000000
        /*5878*/ 	.short	0x010a
        /*587a*/ 	.byte	0x3f
	.zero		1


	//   ....[52]....
        /*587c*/ 	.word	0x00023bf0
        /*5880*/ 	.word	0x00000003
        /*5884*/ 	.word	0x00000000
        /*5888*/ 	.short	0x010a
        /*588a*/ 	.byte	0x3f
	.zero		1


	//   ....[53]....
        /*588c*/ 	.word	0x00023c60
        /*5890*/ 	.word	0x00000000
        /*5894*/ 	.word	0x00000000
        /*5898*/ 	.short	0x010a
        /*589a*/ 	.byte	0x3f
	.zero		1


	//   ....[54]....
        /*589c*/ 	.word	0x00023d40
        /*58a0*/ 	.word	0x00000012
        /*58a4*/ 	.word	0x00000070
        /*58a8*/ 	.short	0x010a
        /*58aa*/ 	.byte	0x3f
	.zero		1


	//   ....[55]....
        /*58ac*/ 	.word	0x00023e10
        /*58b0*/ 	.word	0x00000005
        /*58b4*/ 	.word	0x00000000
        /*58b8*/ 	.short	0x010a
        /*58ba*/ 	.byte	0x3f
	.zero		1


	//   ....[56]....
        /*58bc*/ 	.word	0x00023e60
        /*58c0*/ 	.word	0x00000007
        /*58c4*/ 	.word	0x00000000
        /*58c8*/ 	.short	0x010a
        /*58ca*/ 	.byte	0x3f
	.zero		1


	//   ....[57]....
        /*58cc*/ 	.word	0x00023eb0
        /*58d0*/ 	.word	0x00000007
        /*58d4*/ 	.word	0x00000000
        /*58d8*/ 	.short	0x010a
        /*58da*/ 	.byte	0x3f
	.zero		1


	//   ....[58]....
        /*58dc*/ 	.word	0x00023f00
        /*58e0*/ 	.word	0x00000007
        /*58e4*/ 	.word	0x00000000
        /*58e8*/ 	.short	0x010a
        /*58ea*/ 	.byte	0x3f
	.zero		1


	//   ....[59]....
        /*58ec*/ 	.word	0x00023f50
        /*58f0*/ 	.word	0x00000007
        /*58f4*/ 	.word	0x00000000
        /*58f8*/ 	.short	0x010a
        /*58fa*/ 	.byte	0x3f
	.zero		1


	//   ....[60]....
        /*58fc*/ 	.word	0x00023fa0
        /*5900*/ 	.word	0x00000007
        /*5904*/ 	.word	0x00000000
        /*5908*/ 	.short	0x010a
        /*590a*/ 	.byte	0x3f
	.zero		1


	//   ....[61]....
        /*590c*/ 	.word	0x00023ff0
        /*5910*/ 	.word	0x00000007
        /*5914*/ 	.word	0x00000000
        /*5918*/ 	.short	0x010a
        /*591a*/ 	.byte	0x3f
	.zero		1


	//   ....[62]....
        /*591c*/ 	.word	0x00024040
        /*5920*/ 	.word	0x00000007
        /*5924*/ 	.word	0x00000000
        /*5928*/ 	.short	0x010a
        /*592a*/ 	.byte	0x3f
	.zero		1


	//   ....[63]....
        /*592c*/ 	.word	0x00024090
        /*5930*/ 	.word	0x00000007
        /*5934*/ 	.word	0x00000000
        /*5938*/ 	.short	0x010a
        /*593a*/ 	.byte	0x3f
	.zero		1


	//   ....[64]....
        /*593c*/ 	.word	0x000240e0
        /*5940*/ 	.word	0x00000007
        /*5944*/ 	.word	0x00000000
        /*5948*/ 	.short	0x010a
        /*594a*/ 	.byte	0x3f
	.zero		1


	//   ....[65]....
        /*594c*/ 	.word	0x00024130
        /*5950*/ 	.word	0x00000007
        /*5954*/ 	.word	0x00000000
        /*5958*/ 	.short	0x010a
        /*595a*/ 	.byte	0x3f
	.zero		1


	//   ....[66]....
        /*595c*/ 	.word	0x00024180
        /*5960*/ 	.word	0x00000007
        /*5964*/ 	.word	0x00000000
        /*5968*/ 	.short	0x010a
        /*596a*/ 	.byte	0x3f
	.zero		1


	//   ....[67]....
        /*596c*/ 	.word	0x000241d0
        /*5970*/ 	.word	0x00000007
        /*5974*/ 	.word	0x00000000
        /*5978*/ 	.short	0x010a
        /*597a*/ 	.byte	0x3f
	.zero		1


	//----- nvinfo : EIATTR_NUM_MBARRIERS
	.align		4
.L_30:
        /*597c*/ 	.byte	0x03, 0x38
        /*597e*/ 	.short	0x001e


	//----- nvinfo : EIATTR_EXIT_INSTR_OFFSETS
	.align		4
        /*5980*/ 	.byte	0x04, 0x1c
        /*5982*/ 	.short	(.L_32 - .L_31)


	//   ....[0]....
.L_31:
        /*5984*/ 	.word	0x00000ab0


	//   ....[1]....
        /*5988*/ 	.word	0x00001350


	//   ....[2]....
        /*598c*/ 	.word	0x00021ff0


	//   ....[3]....
        /*5990*/ 	.word	0x00022590


	//   ....[4]....
        /*5994*/ 	.word	0x00023bd0


	//----- nvinfo : EIATTR_MAX_THREADS
	.align		4
.L_32:
        /*5998*/ 	.byte	0x04, 0x05
        /*599a*/ 	.short	(.L_34 - .L_33)
.L_33:
        /*599c*/ 	.word	0x00000180
        /*59a0*/ 	.word	0x00000001
        /*59a4*/ 	.word	0x00000001


	//----- nvinfo : EIATTR_CRS_STACK_SIZE
	.align		4
.L_34:
        /*59a8*/ 	.byte	0x04, 0x1e
        /*59aa*/ 	.short	(.L_36 - .L_35)
.L_35:
        /*59ac*/ 	.word	0x00000000


	//----- nvinfo : EIATTR_CBANK_PARAM_SIZE
	.align		4
.L_36:
        /*59b0*/ 	.byte	0x03, 0x19
        /*59b2*/ 	.short	0x0470


	//----- nvinfo : EIATTR_PARAM_CBANK
	.align		4
        /*59b4*/ 	.byte	0x04, 0x0a
        /*59b6*/ 	.short	(.L_38 - .L_37)
	.align		4
.L_37:
        /*59b8*/ 	.word	index@(.nv.constant0._ZN7cutlass13device_kernelINS_4gemm6kernel13GemmUniversalIN4cute5tupleIJiiiiEEENS1_10collective13CollectiveMmaINS1_37MainloopSm90TmaGmmaWarpSpecializedFP8ILi14ENS5_IJNS4_1CILi1EEENSA_ILi8EEESB_EEENS1_35KernelTmaWarpSpecializedCooperativeEEENS5_IJNSA_ILi256EEESG_NSA_ILi32EEEEEENS_12float_e5m2_tENS5_IJlSB_lEEESJ_SK_NS4_8TiledMMAINS4_8MMA_AtomIJNS4_4SM904GMMA31MMA_64x256x32_F32E5M2E5M2_SS_TNILNSO_7ScaleInE1ELSQ_1EEEEEENS4_6LayoutINS5_IJNSA_ILi2EEESB_SB_EEENS5_IJSB_NSA_ILi0EEESW_EEEEENS5_IJNS4_10UnderscoreESZ_SZ_EEEEENS4_23SM90_TMA_LOAD_MULTICASTENS4_14ComposedLayoutINS4_7SwizzleILi1ELi4ELi3EEENS4_18smem_ptr_flag_bitsILi8EEENST_INS5_IJSC_SH_EEENS5_IJSH_SB_EEEEEEEvNS4_8identityENS4_13SM90_TMA_LOADES1B_vS1C_EENS_8epilogue10collective6detail29Sm90TmaWarpSpecializedAdapterINS1G_15DefaultEpilogueISJ_SK_SK_NS1F_6thread17LinearCombinationISJ_Li1EffLNS1K_9ScaleType4KindE0ELNS_15FloatRoundStyleE2ESJ_EENS1_15EpilogueDefaultEEEEEvvEEEEvNT_6ParamsE)
        /*59bc*/ 	.short	0x0210
        /*59be*/ 	.short	0x0470


	//----- nvinfo : EIATTR_SW_WAR
	.align		4
.L_38:
        /*59c0*/ 	.byte	0x04, 0x36
        /*59c2*/ 	.short	(.L_40 - .L_39)
.L_39:
        /*59c4*/ 	.word	0x00000008
.L_40:


//--------------------- .nv.callgraph             --------------------------
	.section	.nv.callgraph,"",@"SHT_CUDA_CALLGRAPH"
	.align	4
	.sectionentsize	8
	.align		4
        /*0000*/ 	.word	0x00000000
	.align		4
        /*0004*/ 	.word	0xffffffff
	.align		4
        /*0008*/ 	.word	0x00000000
	.align		4
        /*000c*/ 	.word	0xfffffffe
	.align		4
        /*0010*/ 	.word	0x00000000
	.align		4
        /*0014*/ 	.word	0xfffffffd
	.align		4
        /*0018*/ 	.word	0x00000000
	.align		4
        /*001c*/ 	.word	0xfffffffc


//--------------------- .nv.constant4             --------------------------
	.section	.nv.constant4,"a",@progbits
	.align	8
	.align		8
.nv.constant4:
        /*0000*/ 	.dword	_ZN40_INTERNAL_c2d01aae_4_k_cu_272ef736_264274cuda3std3__45__cpo5beginE
	.align		8
        /*0008*/ 	.dword	_ZN40_INTERNAL_c2d01aae_4_k_cu_272ef736_264274cuda3std3__45__cpo3endE
	.align		8
        /*0010*/ 	.dword	_ZN40_INTERNAL_c2d01aae_4_k_cu_272ef736_264274cuda3std3__45__cpo6cbeginE
	.align		8
        /*0018*/ 	.dword	_ZN40_INTERNAL_c2d01aae_4_k_cu_272ef736_264274cuda3std3__45__cpo4cendE
	.align		8
        /*0020*/ 	.dword	_ZN40_INTERNAL_c2d01aae_4_k_cu_272ef736_264274cuda3std3__442_GLOBAL__N__c2d01aae_4_k_cu_272ef736_264276ignoreE
	.align		8
        /*0028*/ 	.dword	_ZN40_INTERNAL_c2d01aae_4_k_cu_272ef736_264274cuda3std3__419piecewise_constructE
	.align		8
        /*0030*/ 	.dword	_ZN40_INTERNAL_c2d01aae_4_k_cu_272ef736_264274cuda3std3__48in_placeE
	.align		8
        /*0038*/ 	.dword	_ZN40_INTERNAL_c2d01aae_4_k_cu_272ef736_264274cuda3std6ranges3__45__cpo4swapE
	.align		8
        /*0040*/ 	.dword	_ZN40_INTERNAL_c2d01aae_4_k_cu_272ef736_264274cuda3std6ranges3__45__cpo9iter_moveE
	.align		8
        /*0048*/ 	.dword	_ZN40_INTERNAL_c2d01aae_4_k_cu_272ef736_264274cute7productE
	.align		8
        /*0050*/ 	.dword	_ZN40_INTERNAL_c2d01aae_4_k_cu_272ef736_264274cute1_E


//--------------------- .text._ZN7cutlass13device_kernelINS_4gemm6kernel13GemmUniversalIN4cute5tupleIJiiiiEEENS1_10collective13CollectiveMmaINS1_37MainloopSm90TmaGmmaWarpSpecializedFP8ILi14ENS5_IJNS4_1CILi1EEENSA_ILi8EEESB_EEENS1_35KernelTmaWarpSpecializedCooperativeEEENS5_IJNSA_ILi256EEESG_NSA_ILi32EEEEEENS_12float_e5m2_tENS5_IJlSB_lEEESJ_SK_NS4_8TiledMMAINS4_8MMA_AtomIJNS4_4SM904GMMA31MMA_64x256x32_F32E5M2E5M2_SS_TNILNSO_7ScaleInE1ELSQ_1EEEEEENS4_6LayoutINS5_IJNSA_ILi2EEESB_SB_EEENS5_IJSB_NSA_ILi0EEESW_EEEEENS5_IJNS4_10UnderscoreESZ_SZ_EEEEENS4_23SM90_TMA_LOAD_MULTICASTENS4_14ComposedLayoutINS4_7SwizzleILi1ELi4ELi3EEENS4_18smem_ptr_flag_bitsILi8EEENST_INS5_IJSC_SH_EEENS5_IJSH_SB_EEEEEEEvNS4_8identityENS4_13SM90_TMA_LOADES1B_vS1C_EENS_8epilogue10collective6detail29Sm90TmaWarpSpecializedAdapterINS1G_15DefaultEpilogueISJ_SK_SK_NS1F_6thread17LinearCombinationISJ_Li1EffLNS1K_9ScaleType4KindE0ELNS_15FloatRoundStyleE2ESJ_EENS1_15EpilogueDefaultEEEEEvvEEEEvNT_6ParamsE --------------------------
	.section	.text._ZN7cutlass13device_kernelINS_4gemm6kernel13GemmUniversalIN4cute5tupleIJiiiiEEENS1_10collective13CollectiveMmaINS1_37MainloopSm90TmaGmmaWarpSpecializedFP8ILi14ENS5_IJNS4_1CILi1EEENSA_ILi8EEESB_EEENS1_35KernelTmaWarpSpecializedCooperativeEEENS5_IJNSA_ILi256EEESG_NSA_ILi32EEEEEENS_12float_e5m2_tENS5_IJlSB_lEEESJ_SK_NS4_8TiledMMAINS4_8MMA_AtomIJNS4_4SM904GMMA31MMA_64x256x32_F32E5M2E5M2_SS_TNILNSO_7ScaleInE1ELSQ_1EEEEEENS4_6LayoutINS5_IJNSA_ILi2EEESB_SB_EEENS5_IJSB_NSA_ILi0EEESW_EEEEENS5_IJNS4_10UnderscoreESZ_SZ_EEEEENS4_23SM90_TMA_LOAD_MULTICASTENS4_14ComposedLayoutINS4_7SwizzleILi1ELi4ELi3EEENS4_18smem_ptr_flag_bitsILi8EEENST_INS5_IJSC_SH_EEENS5_IJSH_SB_EEEEEEEvNS4_8identityENS4_13SM90_TMA_LOADES1B_vS1C_EENS_8epilogue10collective6detail29Sm90TmaWarpSpecializedAdapterINS1G_15DefaultEpilogueISJ_SK_SK_NS1F_6thread17LinearCombinationISJ_Li1EffLNS1K_9ScaleType4KindE0ELNS_15FloatRoundStyleE2ESJ_EENS1_15EpilogueDefaultEEEEEvvEEEEvNT_6ParamsE,"ax",@progbits
	.align	128
.text._ZN7cutlass13device_kernelINS_4gemm6kernel13GemmUniversalIN4cute5tupleIJiiiiEEENS1_10collective13CollectiveMmaINS1_37MainloopSm90TmaGmmaWarpSpecializedFP8ILi14ENS5_IJNS4_1CILi1EEENSA_ILi8EEESB_EEENS1_35KernelTmaWarpSpecializedCooperativeEEENS5_IJNSA_ILi256EEESG_NSA_ILi32EEEEEENS_12float_e5m2_tENS5_IJlSB_lEEESJ_SK_NS4_8TiledMMAINS4_8MMA_AtomIJNS4_4SM904GMMA31MMA_64x256x32_F32E5M2E5M2_SS_TNILNSO_7ScaleInE1ELSQ_1EEEEEENS4_6LayoutINS5_IJNSA_ILi2EEESB_SB_EEENS5_IJSB_NSA_ILi0EEESW_EEEEENS5_IJNS4_10UnderscoreESZ_SZ_EEEEENS4_23SM90_TMA_LOAD_MULTICASTENS4_14ComposedLayoutINS4_7SwizzleILi1ELi4ELi3EEENS4_18smem_ptr_flag_bitsILi8EEENST_INS5_IJSC_SH_EEENS5_IJSH_SB_EEEEEEEvNS4_8identityENS4_13SM90_TMA_LOADES1B_vS1C_EENS_8epilogue10collective6detail29Sm90TmaWarpSpecializedAdapterINS1G_15DefaultEpilogueISJ_SK_SK_NS1F_6thread17LinearCombinationISJ_Li1EffLNS1K_9ScaleType4KindE0ELNS_15FloatRoundStyleE2ESJ_EENS1_15EpilogueDefaultEEEEEvvEEEEvNT_6ParamsE:
        .type           _ZN7cutlass13device_kernelINS_4gemm6kernel13GemmUniversalIN4cute5tupleIJiiiiEEENS1_10collective13CollectiveMmaINS1_37MainloopSm90TmaGmmaWarpSpecializedFP8ILi14ENS5_IJNS4_1CILi1EEENSA_ILi8EEESB_EEENS1_35KernelTmaWarpSpecializedCooperativeEEENS5_IJNSA_ILi256EEESG_NSA_ILi32EEEEEENS_12float_e5m2_tENS5_IJlSB_lEEESJ_SK_NS4_8TiledMMAINS4_8MMA_AtomIJNS4_4SM904GMMA31MMA_64x256x32_F32E5M2E5M2_SS_TNILNSO_7ScaleInE1ELSQ_1EEEEEENS4_6LayoutINS5_IJNSA_ILi2EEESB_SB_EEENS5_IJSB_NSA_ILi0EEESW_EEEEENS5_IJNS4_10UnderscoreESZ_SZ_EEEEENS4_23SM90_TMA_LOAD_MULTICASTENS4_14ComposedLayoutINS4_7SwizzleILi1ELi4ELi3EEENS4_18smem_ptr_flag_bitsILi8EEENST_INS5_IJSC_SH_EEENS5_IJSH_SB_EEEEEEEvNS4_8identityENS4_13SM90_TMA_LOADES1B_vS1C_EENS_8epilogue10collective6detail29Sm90TmaWarpSpecializedAdapterINS1G_15DefaultEpilogueISJ_SK_SK_NS1F_6thread17LinearCombinationISJ_Li1EffLNS1K_9ScaleType4KindE0ELNS_15FloatRoundStyleE2ESJ_EENS1_15EpilogueDefaultEEEEEvvEEEEvNT_6ParamsE,@function
        .size           _ZN7cutlass13device_kernelINS_4gemm6kernel13GemmUniversalIN4cute5tupleIJiiiiEEENS1_10collective13CollectiveMmaINS1_37MainloopSm90TmaGmmaWarpSpecializedFP8ILi14ENS5_IJNS4_1CILi1EEENSA_ILi8EEESB_EEENS1_35KernelTmaWarpSpecializedCooperativeEEENS5_IJNSA_ILi256EEESG_NSA_ILi32EEEEEENS_12float_e5m2_tENS5_IJlSB_lEEESJ_SK_NS4_8TiledMMAINS4_8MMA_AtomIJNS4_4SM904GMMA31MMA_64x256x32_F32E5M2E5M2_SS_TNILNSO_7ScaleInE1ELSQ_1EEEEEENS4_6LayoutINS5_IJNSA_ILi2EEESB_SB_EEENS5_IJSB_NSA_ILi0EEESW_EEEEENS5_IJNS4_10UnderscoreESZ_SZ_EEEEENS4_23SM90_TMA_LOAD_MULTICASTENS4_14ComposedLayoutINS4_7SwizzleILi1ELi4ELi3EEENS4_18smem_ptr_flag_bitsILi8EEENST_INS5_IJSC_SH_EEENS5_IJSH_SB_EEEEEEEvNS4_8identityENS4_13SM90_TMA_LOADES1B_vS1C_EENS_8epilogue10collective6detail29Sm90TmaWarpSpecializedAdapterINS1G_15DefaultEpilogueISJ_SK_SK_NS1F_6thread17LinearCombinationISJ_Li1EffLNS1K_9ScaleType4KindE0ELNS_15FloatRoundStyleE2ESJ_EENS1_15EpilogueDefaultEEEEEvvEEEEvNT_6ParamsE,(.L_x_611 - _ZN7cutlass13device_kernelINS_4gemm6kernel13GemmUniversalIN4cute5tupleIJiiiiEEENS1_10collective13CollectiveMmaINS1_37MainloopSm90TmaGmmaWarpSpecializedFP8ILi14ENS5_IJNS4_1CILi1EEENSA_ILi8EEESB_EEENS1_35KernelTmaWarpSpecializedCooperativeEEENS5_IJNSA_ILi256EEESG_NSA_ILi32EEEEEENS_12float_e5m2_tENS5_IJlSB_lEEESJ_SK_NS4_8TiledMMAINS4_8MMA_AtomIJNS4_4SM904GMMA31MMA_64x256x32_F32E5M2E5M2_SS_TNILNSO_7ScaleInE1ELSQ_1EEEEEENS4_6LayoutINS5_IJNSA_ILi2EEESB_SB_EEENS5_IJSB_NSA_ILi0EEESW_EEEEENS5_IJNS4_10UnderscoreESZ_SZ_EEEEENS4_23SM90_TMA_LOAD_MULTICASTENS4_14ComposedLayoutINS4_7SwizzleILi1ELi4ELi3EEENS4_18smem_ptr_flag_bitsILi8EEENST_INS5_IJSC_SH_EEENS5_IJSH_SB_EEEEEEEvNS4_8identityENS4_13SM90_TMA_LOADES1B_vS1C_EENS_8epilogue10collective6detail29Sm90TmaWarpSpecializedAdapterINS1G_15DefaultEpilogueISJ_SK_SK_NS1F_6thread17LinearCombinationISJ_Li1EffLNS1K_9ScaleType4KindE0ELNS_15FloatRoundStyleE2ESJ_EENS1_15EpilogueDefaultEEEEEvvEEEEvNT_6ParamsE)
        .other          _ZN7cutlass13device_kernelINS_4gemm6kernel13GemmUniversalIN4cute5tupleIJiiiiEEENS1_10collective13CollectiveMmaINS1_37MainloopSm90TmaGmmaWarpSpecializedFP8ILi14ENS5_IJNS4_1CILi1EEENSA_ILi8EEESB_EEENS1_35KernelTmaWarpSpecializedCooperativeEEENS5_IJNSA_ILi256EEESG_NSA_ILi32EEEEEENS_12float_e5m2_tENS5_IJlSB_lEEESJ_SK_NS4_8TiledMMAINS4_8MMA_AtomIJNS4_4SM904GMMA31MMA_64x256x32_F32E5M2E5M2_SS_TNILNSO_7ScaleInE1ELSQ_1EEEEEENS4_6LayoutINS5_IJNSA_ILi2EEESB_SB_EEENS5_IJSB_NSA_ILi0EEESW_EEEEENS5_IJNS4_10UnderscoreESZ_SZ_EEEEENS4_23SM90_TMA_LOAD_MULTICASTENS4_14ComposedLayoutINS4_7SwizzleILi1ELi4ELi3EEENS4_18smem_ptr_flag_bitsILi8EEENST_INS5_IJSC_SH_EEENS5_IJSH_SB_EEEEEEEvNS4_8identityENS4_13SM90_TMA_LOADES1B_vS1C_EENS_8epilogue10collective6detail29Sm90TmaWarpSpecializedAdapterINS1G_15DefaultEpilogueISJ_SK_SK_NS1F_6thread17LinearCombinationISJ_Li1EffLNS1K_9ScaleType4KindE0ELNS_15FloatRoundStyleE2ESJ_EENS1_15EpilogueDefaultEEEEEvvEEEEvNT_6ParamsE,@"STO_CUDA_ENTRY STV_DEFAULT"
_ZN7cutlass13device_kernelINS_4gemm6kernel13GemmUniversalIN4cute5tupleIJiiiiEEENS1_10collective13CollectiveMmaINS1_37MainloopSm90TmaGmmaWarpSpecializedFP8ILi14ENS5_IJNS4_1CILi1EEENSA_ILi8EEESB_EEENS1_35KernelTmaWarpSpecializedCooperativeEEENS5_IJNSA_ILi256EEESG_NSA_ILi32EEEEEENS_12float_e5m2_tENS5_IJlSB_lEEESJ_SK_NS4_8TiledMMAINS4_8MMA_AtomIJNS4_4SM904GMMA31MMA_64x256x32_F32E5M2E5M2_SS_TNILNSO_7ScaleInE1ELSQ_1EEEEEENS4_6LayoutINS5_IJNSA_ILi2EEESB_SB_EEENS5_IJSB_NSA_ILi0EEESW_EEEEENS5_IJNS4_10UnderscoreESZ_SZ_EEEEENS4_23SM90_TMA_LOAD_MULTICASTENS4_14ComposedLayoutINS4_7SwizzleILi1ELi4ELi3EEENS4_18smem_ptr_flag_bitsILi8EEENST_INS5_IJSC_SH_EEENS5_IJSH_SB_EEEEEEEvNS4_8identityENS4_13SM90_TMA_LOADES1B_vS1C_EENS_8epilogue10collective6detail29Sm90TmaWarpSpecializedAdapterINS1G_15DefaultEpilogueISJ_SK_SK_NS1F_6thread17LinearCombinationISJ_Li1EffLNS1K_9ScaleType4KindE0ELNS_15FloatRoundStyleE2ESJ_EENS1_15EpilogueDefaultEEEEEvvEEEEvNT_6ParamsE:
[----:B------:R-:W0:Y:S02]  /*0000*/  LDC R1, c[0x0][0x28] ;  /* 0x00000a00ff017b82 */ /* 0x000e240000000800 */
[----:B0-----:R-:W-:Y:S01]  /*0010*/  VIADD R1, R1, 0xfffff988 ;  /* 0xfffff98801017836 */ /* 0x001fe20000000000 */
[----:B------:R-:W0:Y:S01]  /*0020*/  S2R R5, SR_TID.X ;  /* 0x0000000000057919 */ /* 0x000e220000002100 */
[----:B------:R-:W-:Y:S01]  /*0030*/  ELECT P0, URZ, PT ;  /* 0x00000000003f782f */ /* 0x000fe20003800000 */
[----:B------:R-:W-:Y:S01]  /*0040*/  BSSY B0, `(.L_x_0) ;  /* 0x0000015000007945 */ /* 0x000fe20003800000 */
[--C-:B0-----:R-:W-:Y:S02]  /*0050*/  SHF.R.U32.HI R0, RZ, 0x5, R5.reuse ;  /* 0x00000005ff007819 */ /* 0x101fe40000011605 */
[----:B------:R-:W-:-:S03]  /*0060*/  SHF.R.U32.HI R2, RZ, 0x7, R5 ;  /* 0x00000007ff027819 */ /* 0x000fc60000011605 */
[----:B------:R-:W0:Y:S04]  /*0070*/  SHFL.IDX PT, R3, R0, RZ, 0x1f ;  /* 0x00001fff00037589 */ /* 0x000e2800000e0000 */
[----:B------:R-:W1:Y:S01]  /*0080*/  SHFL.IDX PT, R2, R2, RZ, 0x1f ;  /* 0x00001fff02027589 */ /* 0x000e6200000e0000 */
[----:B0-----:R-:W-:Y:S02]  /*0090*/  R2UR UR4, R3 ;  /* 0x00000000030472ca */ /* 0x001fe400000e0000 */
[----:B-1----:R-:W-:-:S11]  /*00a0*/  R2UR UR6, R2 ;  /* 0x00000000020672ca */ /* 0x002fd600000e0000 */
[----:B------:R-:W-:Y:S02]  /*00b0*/  USHF.R.S32.HI UR5, URZ, 0x1f, UR4 ;  /* 0x0000001f3f057899 */ /* 0x000fe40008011404 */
[----:B------:R-:W-:Y:S02]  /*00c0*/  ISETP.NE.OR P0, PT, RZ, UR4, !P0 ;  /* 0x00000004ff007c0c */ /* 0x000fe4000c705670 */
[----:B------:R-:W-:-:S04]  /*00d0*/  ULEA.HI UR5, UR5, UR4, URZ, 0x2 ;  /* 0x0000000405057291 */ /* 0x000fc8000f8f103f */
[----:B------:R-:W-:-:S04]  /*00e0*/  ULOP3.LUT UR5, UR5, 0xfffffffc, URZ, 0xc0, !UPT ;  /* 0xfffffffc05057892 */ /* 0x000fc8000f8ec03f */
[----:B------:R-:W-:-:S03]  /*00f0*/  UIADD3 UR8, UR4, -UR5, URZ ;  /* 0x8000000504087290 */ /* 0x000fc6000fffe03f */
[----:B------:R-:W-:Y:S09]  /*0100*/  @P0 BRA `(.L_x_1) ;  /* 0x0000000000200947 */ /* 0x000ff20003800000 */
[----:B------:R-:W-:Y:S02]  /*0110*/  ULDC.64 UR4, c[0x0][0x198] ;  /* 0x0000660000047ab9 */ /* 0x000fe40000000a00 */
[----:B------:R-:W-:Y:S02]  /*0120*/  UIADD3 UR10, UP0, UR4, 0xf0, URZ ;  /* 0x000000f0040a7890 */ /* 0x000fe4000ff1e03f */
[----:B------:R-:W-:Y:S02]  /*0130*/  UIADD3 UR4, UP1, UR4, 0x1f0, URZ ;  /* 0x000001f004047890 */ /* 0x000fe4000ff3e03f */
[----:B------:R-:W-:Y:S02]  /*0140*/  UIADD3.X UR11, URZ, UR5, URZ, UP0, !UPT ;  /* 0x000000053f0b7290 */ /* 0x000fe400087fe43f */
[----:B------:R-:W-:-:S07]  /*0150*/  UIADD3.X UR5, URZ, UR5, URZ, UP1, !UPT ;  /* 0x000000053f057290 */ /* 0x000fce0008ffe43f */
[----:B------:R0:W-:Y:S02]  /*0160*/  UTMACCTL.PF [UR10] ;  /* 0x000000000a0079b9 */ /* 0x0001e40008040000 */
[----:B------:R0:W-:Y:S02]  /*0170*/  UTMACCTL.PF [UR4] ;  /* 0x00000000040079b9 */ /* 0x0001e40008040000 */
[----:B0-----:R-:W-:Y:S01]  /*0180*/  NOP ;  /* 0x0000000000007918 */ /* 0x001fe20000000000 */
.L_x_1:
[----:B------:R-:W-:Y:S05]  /*0190*/  BSYNC B0 ;  /* 0x0000000000007941 */ /* 0x000fea0003800000 */
.L_x_0:
[----:B------:R-:W0:Y:S01]  /*01a0*/  SHFL.IDX PT, R3, R0, RZ, 0x1f ;  /* 0x00001fff00037589 */ /* 0x000e2200000e0000 */
[----:B------:R-:W-:Y:S01]  /*01b0*/  UISETP.NE.AND UP0, UPT, UR8, 0x3, UPT ;  /* 0x000000030800788c */ /* 0x000fe2000bf05270 */
[----:B------:R-:W-:Y:S01]  /*01c0*/  ISETP.NE.AND P2, PT, RZ, UR6, PT ;  /* 0x00000006ff007c0c */ /* 0x000fe2000bf45270 */
[----:B------:R-:W-:Y:S02]  /*01d0*/  UIADD3 UR10, UR6, -0x1, URZ ;  /* 0xffffffff060a7890 */ /* 0x000fe4000fffe03f */
[----:B------:R-:W-:Y:S02]  /*01e0*/  UISETP.EQ.OR UP0, UPT, UR8, URZ, !UP0 ;  /* 0x0000003f0800728c */ /* 0x000fe4000c702670 */
[----:B------:R-:W-:Y:S02]  /*01f0*/  UISETP.GE.U32.AND UP1, UPT, UR10, 0x2, UPT ;  /* 0x000000020a00788c */ /* 0x000fe4000bf26070 */
[----:B------:R-:W-:-:S04]  /*0200*/  UISETP.EQ.AND UP0, UPT, UR6, URZ, UP0 ;  /* 0x0000003f0600728c */ /* 0x000fc80008702270 */
[----:B------:R-:W-:-:S04]  /*0210*/  USEL UR13, URZ, 0x1, !UP0 ;  /* 0x000000013f0d7887 */ /* 0x000fc8000c000000 */
[----:B------:R-:W-:Y:S01]  /*0220*/  USEL UR13, UR13, 0x2, UP1 ;  /* 0x000000020d0d7887 */ /* 0x000fe20008800000 */
[----:B0-----:R-:W-:-:S13]  /*0230*/  ISETP.NE.AND P0, PT, R3, RZ, PT ;  /* 0x000000ff0300720c */ /* 0x001fda0003f05270 */
[----:B------:R-:W-:Y:S05]  /*0240*/  @P0 BRA `(.L_x_2) ;  /* 0x0000000000b40947 */ /* 0x000fea0003800000 */
[----:B------:R-:W-:Y:S01]  /*0250*/  ELECT P0, URZ, PT ;  /* 0x00000000003f782f */ /* 0x000fe20003800000 */
[----:B------:R-:W-:-:S12]  /*0260*/  BSSY B0, `(.L_x_2) ;  /* 0x000002b000007945 */ /* 0x000fd80003800000 */
[----:B------:R-:W-:Y:S05]  /*0270*/  @!P0 BRA `(.L_x_3) ;  /* 0x0000000000a48947 */ /* 0x000fea0003800000 */
[----:B------:R-:W0:Y:S01]  /*0280*/  S2UR UR9, SR_CgaCtaId ;  /* 0x00000000000979c3 */ /* 0x000e220000008800 */
[----:B------:R-:W-:Y:S01]  /*0290*/  UMOV UR4, 0x400 ;  /* 0x0000040000047882 */ /* 0x000fe20000000000 */
[----:B------:R-:W-:Y:S01]  /*02a0*/  UMOV UR5, 0x1 ;  /* 0x0000000100057882 */ /* 0x000fe20000000000 */
[----:B------:R-:W-:Y:S02]  /*02b0*/  UMOV UR6, 0x10 ;  /* 0x0000001000067882 */ /* 0x000fe40000000000 */
[----:B------:R-:W-:-:S04]  /*02c0*/  UIADD3 UR6, -UR6, 0x100000, URZ ;  /* 0x0010000006067890 */ /* 0x000fc8000fffe13f */
[----:B------:R-:W-:Y:S02]  /*02d0*/  USHF.L.U32 UR7, UR6, 0xb, URZ ;  /* 0x0000000b06077899 */ /* 0x000fe4000800063f */
[----:B------:R-:W-:Y:S02]  /*02e0*/  USHF.L.U32 UR6, UR6, 0x1, URZ ;  /* 0x0000000106067899 */ /* 0x000fe4000800063f */
[----:B0-----:R-:W-:Y:S02]  /*02f0*/  ULEA UR9, UR9, UR4, 0x18 ;  /* 0x0000000409097291 */ /* 0x001fe4000f8ec03f */
[----:B------:R-:W-:-:S04]  /*0300*/  UIADD3 UR4, -UR5, 0x100000, URZ ;  /* 0x0010000005047890 */ /* 0x000fc8000fffe13f */
[----:B------:R-:W-:Y:S02]  /*0310*/  USHF.L.U32 UR5, UR4, 0xb, URZ ;  /* 0x0000000b04057899 */ /* 0x000fe4000800063f */
[----:B------:R-:W-:Y:S01]  /*0320*/  USHF.L.U32 UR4, UR4, 0x1, URZ ;  /* 0x0000000104047899 */ /* 0x000fe2000800063f */
[----:B------:R-:W0:Y:S11]  /*0330*/  FENCE.VIEW.ASYNC.S ;  /* 0x00000000000073c6 */ /* 0x000e360000000000 */
[----:B0-----:R0:W1:Y:S01]  /*0340*/  SYNCS.EXCH.64 URZ, [UR9], UR4 ;  /* 0x00000004093f75b2 */ /* 0x0010620008000100 */
[----:B------:R0:W2:Y:S01]  /*0350*/  SYNCS.EXCH.64 URZ, [UR9+0x70], UR6 ;  /* 0x00007006093f75b2 */ /* 0x0000a20008000100 */
[----:B------:R0:W3:Y:S01]  /*0360*/  SYNCS.EXCH.64 URZ, [UR9+0x8], UR4 ;  /* 0x00000804093f75b2 */ /* 0x0000e20008000100 */
[----:B------:R0:W4:Y:S01]  /*0370*/  SYNCS.EXCH.64 URZ, [UR9+0x78], UR6 ;  /* 0x00007806093f75b2 */ /* 0x0001220008000100 */
[----:B------:R0:W0:Y:S01]  /*0380*/  SYNCS.EXCH.64 URZ, [UR9+0x10], UR4 ;  /* 0x00001004093f75b2 */ /* 0x0000220008000100 */
        /* <DEDUP_REMOVED lines=23> */
[----:B-1234-:R-:W-:Y:S01]  /*0500*/  NOP ;  /* 0x0000000000007918 */ /* 0x01efe20000000000 */
.L_x_3:
[----:B0-----:R-:W-:Y:S05]  /*0510*/  BSYNC B0 ;  /* 0x0000000000007941 */ /* 0x001fea0003800000 */
.L_x_2:
[----:B------:R-:W-:Y:S01]  /*0520*/  SHF.R.S32.HI R4, RZ, 0x1f, R5 ;  /* 0x0000001fff047819 */ /* 0x000fe20000011405 */
[----:B------:R-:W0:Y:S01]  /*0530*/  SHFL.IDX PT, R0, R0, RZ, 0x1f ;  /* 0x00001fff00007589 */ /* 0x000e2200000e0000 */
[----:B------:R-:W-:Y:S01]  /*0540*/  ELECT P0, URZ, PT ;  /* 0x00000000003f782f */ /* 0x000fe20003800000 */
[----:B------:R-:W1:Y:S01]  /*0550*/  S2UR UR9, SR_CTAID.X ;  /* 0x00000000000979c3 */ /* 0x000e620000002500 */
[----:B------:R-:W-:Y:S01]  /*0560*/  LEA.HI R4, R4, R5, RZ, 0x7 ;  /* 0x0000000504047211 */ /* 0x000fe200078f38ff */
[----:B------:R-:W2:Y:S01]  /*0570*/  S2R R2, SR_CTAID.Y ;  /* 0x0000000000027919 */ /* 0x000ea20000002600 */
[----:B------:R-:W-:Y:S01]  /*0580*/  SHF.R.S32.HI R6, RZ, 0x1f, R3 ;  /* 0x0000001fff067819 */ /* 0x000fe20000011403 */
[----:B------:R-:W-:Y:S01]  /*0590*/  ULDC UR4, c[0x0][0x154] ;  /* 0x0000550000047ab9 */ /* 0x000fe20000000800 */
[----:B------:R-:W-:Y:S01]  /*05a0*/  LOP3.LUT R4, R4, 0xffffff80, RZ, 0xc0, !PT ;  /* 0xffffff8004047812 */ /* 0x000fe200078ec0ff */
[----:B------:R-:W-:Y:S01]  /*05b0*/  NOP ;  /* 0x0000000000007918 */ /* 0x000fe20000000000 */
[----:B------:R-:W-:Y:S01]  /*05c0*/  LEA.HI R6, R6, R3, RZ, 0x2 ;  /* 0x0000000306067211 */ /* 0x000fe200078f10ff */
[----:B------:R-:W3:Y:S01]  /*05d0*/  LDC R13, c[0x0][0x148] ;  /* 0x00005200ff0d7b82 */ /* 0x000ee20000000800 */
[----:B------:R-:W-:Y:S01]  /*05e0*/  NOP ;  /* 0x0000000000007918 */ /* 0x000fe20000000000 */
[----:B------:R-:W-:Y:S01]  /*05f0*/  IMAD.IADD R4, R5, 0x1, -R4 ;  /* 0x0000000105047824 */ /* 0x000fe200078e0a04 */
[----:B------:R-:W-:-:S04]  /*0600*/  LOP3.LUT R6, R6, 0x3ffffffc, RZ, 0xc0, !PT ;  /* 0x3ffffffc06067812 */ /* 0x000fc800078ec0ff */
[----:B------:R-:W-:Y:S01]  /*0610*/  SHF.R.S32.HI R5, RZ, 0x1f, R4 ;  /* 0x0000001fff057819 */ /* 0x000fe20000011404 */
[----:B------:R-:W-:Y:S01]  /*0620*/  IMAD.IADD R6, R3, 0x1, -R6 ;  /* 0x0000000103067824 */ /* 0x000fe200078e0a06 */
[----:B------:R-:W4:Y:S02]  /*0630*/  LDC R8, c[0x0][0x144] ;  /* 0x00005100ff087b82 */ /* 0x000f240000000800 */
[----:B------:R-:W-:Y:S02]  /*0640*/  LEA.HI R5, R5, R4, RZ, 0x3 ;  /* 0x0000000405057211 */ /* 0x000fe400078f18ff */
[----:B0-----:R-:W-:Y:S02]  /*0650*/  ISETP.NE.OR P0, PT, R0, RZ, !P0 ;  /* 0x000000ff0000720c */ /* 0x001fe40004705670 */
[--C-:B------:R-:W-:Y:S02]  /*0660*/  SHF.R.S32.HI R0, RZ, 0x3, R5.reuse ;  /* 0x00000003ff007819 */ /* 0x100fe40000011405 */
[----:B------:R-:W-:-:S04]  /*0670*/  SHF.R.S32.HI R5, RZ, 0x1f, R5 ;  /* 0x0000001fff057819 */ /* 0x000fc80000011405 */
[----:B------:R-:W-:-:S04]  /*0680*/  LEA.HI R5, R5, R0, RZ, 0x2 ;  /* 0x0000000005057211 */ /* 0x000fc800078f10ff */
[----:B------:R-:W-:Y:S01]  /*0690*/  LOP3.LUT R5, R5, 0xfffffffc, RZ, 0xc0, !PT ;  /* 0xfffffffc05057812 */ /* 0x000fe200078ec0ff */
[----:B------:R-:W-:Y:S01]  /*06a0*/  VOTEU.ALL UP0, P0 ;  /* 0x00000000003f7886 */ /* 0x000fe20000000000 */
[----:B--2---:R-:W-:Y:S01]  /*06b0*/  I2FP.F32.U32 R7, R2 ;  /* 0x0000000200077245 */ /* 0x004fe20000201000 */
[----:B------:R-:W-:Y:S02]  /*06c0*/  VOTEU.ALL UP1, P0 ;  /* 0x00000000003f7886 */ /* 0x000fe40000020000 */
[----:B------:R-:W-:Y:S01]  /*06d0*/  IMAD.IADD R5, R0, 0x1, -R5 ;  /* 0x0000000100057824 */ /* 0x000fe200078e0a05 */
[----:B------:R-:W0:Y:S01]  /*06e0*/  @!UP0 S2UR UR7, SR_CgaCtaId ;  /* 0x00000000000789c3 */ /* 0x000e220000008800 */
[----:B-1----:R-:W-:Y:S01]  /*06f0*/  I2FP.F32.U32 R0, UR9 ;  /* 0x0000000900007c45 */ /* 0x002fe20008201000 */
[----:B------:R-:W-:Y:S01]  /*0700*/  FMUL R9, R7, UR4 ;  /* 0x0000000407097c20 */ /* 0x000fe20008400000 */
[----:B------:R-:W-:Y:S01]  /*0710*/  IMAD R5, R6, 0x4, R5 ;  /* 0x0000000406057824 */ /* 0x000fe200078e0205 */
[----:B------:R-:W-:Y:S01]  /*0720*/  ULDC UR4, c[0x0][0x150] ;  /* 0x0000540000047ab9 */ /* 0x000fe20000000800 */
[----:B------:R-:W-:Y:S01]  /*0730*/  @!UP0 UMOV UR6, 0x400 ;  /* 0x0000040000068882 */ /* 0x000fe20000000000 */
[----:B------:R-:W-:Y:S01]  /*0740*/  FMUL R7, R0, UR4 ;  /* 0x0000000400077c20 */ /* 0x000fe20008400000 */
[----:B------:R-:W-:Y:S01]  /*0750*/  IMAD.SHL.U32 R0, R5, 0x4, RZ ;  /* 0x0000000405007824 */ /* 0x000fe200078e00ff */
[----:B------:R-:W1:Y:S01]  /*0760*/  LDC R6, c[0x0][0x140] ;  /* 0x00005000ff067b82 */ /* 0x000e620000000800 */
[----:B------:R-:W2:Y:S01]  /*0770*/  F2I.U32.TRUNC.NTZ R9, R9 ;  /* 0x0000000900097305 */ /* 0x000ea2000020f000 */
[----:B------:R-:W-:-:S02]  /*0780*/  UMOV UR4, 0x20 ;  /* 0x0000002000047882 */ /* 0x000fc40000000000 */
[----:B------:R-:W-:Y:S01]  /*0790*/  LOP3.LUT R11, R5, 0xc, R0, 0x78, !PT ;  /* 0x0000000c050b7812 */ /* 0x000fe200078e7800 */
[----:B------:R-:W-:-:S04]  /*07a0*/  @!UP0 UIADD3 UR4, -UR4, 0x100000, URZ ;  /* 0x0010000004048890 */ /* 0x000fc8000fffe13f */
[----:B------:R-:W-:Y:S02]  /*07b0*/  @!UP0 USHF.L.U32 UR5, UR4, 0xb, URZ ;  /* 0x0000000b04058899 */ /* 0x000fe4000800063f */
[----:B------:R-:W-:Y:S01]  /*07c0*/  @!UP0 USHF.L.U32 UR4, UR4, 0x1, URZ ;  /* 0x0000000104048899 */ /* 0x000fe2000800063f */
[----:B------:R-:W5:Y:S01]  /*07d0*/  F2I.U32.TRUNC.NTZ R7, R7 ;  /* 0x0000000700077305 */ /* 0x000f62000020f000 */
[----:B------:R1:W-:Y:S01]  /*07e0*/  STL [R1+0x458], R11 ;  /* 0x0004580b01007387 */ /* 0x0003e20000100800 */
[----:B--2---:R-:W-:Y:S01]  /*07f0*/  IMAD.MOV R14, RZ, RZ, -R9 ;  /* 0x000000ffff0e7224 */ /* 0x004fe200078e0a09 */
[----:B0-----:R-:W-:Y:S01]  /*0800*/  @!UP0 ULEA UR6, UR7, UR6, 0x18 ;  /* 0x0000000607068291 */ /* 0x001fe2000f8ec03f */
[----:B------:R-:W-:Y:S02]  /*0810*/  VOTEU.ALL UP0, P0 ;  /* 0x00000000003f7886 */ /* 0x000fe40000000000 */
[----:B---3--:R-:W-:Y:S01]  /*0820*/  IMAD R0, R13, R14, R2 ;  /* 0x0000000e0d007224 */ /* 0x008fe200078e0202 */
[----:B------:R-:W-:-:S02]  /*0830*/  LOP3.LUT P0, RZ, R4, 0x7, RZ, 0xc0, !PT ;  /* 0x0000000704ff7812 */ /* 0x000fc4000780c0ff */
[----:B-1----:R-:W-:Y:S01]  /*0840*/  ISETP.EQ.U32.AND P3, PT, R6, 0x1, PT ;  /* 0x000000010600780c */ /* 0x002fe20003f62070 */
[----:B-----5:R-:W-:Y:S01]  /*0850*/  IMAD.MOV R7, RZ, RZ, -R7 ;  /* 0x000000ffff077224 */ /* 0x020fe200078e0a07 */
[----:B------:R-:W-:Y:S02]  /*0860*/  ISETP.NE.AND P1, PT, R0, R11, PT ;  /* 0x0000000b0000720c */ /* 0x000fe40003f25270 */
[----:B------:R-:W-:Y:S01]  /*0870*/  ISETP.LT.U32.AND P0, PT, R11, 0x8, !P0 ;  /* 0x000000080b00780c */ /* 0x000fe20004701070 */
[----:B----4-:R-:W-:Y:S01]  /*0880*/  IMAD R10, R8, R7, UR9 ;  /* 0x00000009080a7e24 */ /* 0x010fe2000f8e0207 */
[----:B------:R-:W0:Y:S02]  /*0890*/  FENCE.VIEW.ASYNC.S ;  /* 0x00000000000073c6 */ /* 0x000e240000000000 */
[----:B0-----:R0:W1:Y:S02]  /*08a0*/  @!UP0 SYNCS.EXCH.64 URZ, [UR6+0xf0], UR4 ;  /* 0x0000f004063f85b2 */ /* 0x0010640008000100 */
[----:B------:R-:W-:-:S04]  /*08b0*/  ISETP.EQ.OR P1, PT, R10, RZ, !P1 ;  /* 0x000000ff0a00720c */ /* 0x000fc80004f22670 */
[----:B------:R-:W-:Y:S01]  /*08c0*/  PLOP3.LUT P0, PT, P0, P1, PT, 0x80, 0x0 ;  /* 0x000000000000781c */ /* 0x000fe20000703070 */
[----:B------:R0:W2:Y:S01]  /*08d0*/  @!UP1 SYNCS.EXCH.64 URZ, [UR6+0xf8], UR4 ;  /* 0x0000f804063f95b2 */ /* 0x0000a20008000100 */
[----:B------:R-:W-:Y:S01]  /*08e0*/  NOP ;  /* 0x0000000000007918 */ /* 0x000fe20000000000 */
[----:B------:R-:W-:Y:S10]  /*08f0*/  @!P3 BRA `(.L_x_4) ;  /* 0x000000000008b947 */ /* 0x000ff40003800000 */
[----:B-12---:R-:W-:Y:S01]  /*0900*/  UCGABAR_ARV ;  /* 0x00000000000079c7 */ /* 0x006fe20008000000 */
[----:B------:R-:W-:Y:S05]  /*0910*/  BRA `(.L_x_5) ;  /* 0x0000000000047947 */ /* 0x000fea0003800000 */
.L_x_4:
[----:B-12---:R-:W-:Y:S01]  /*0920*/  NOP ;  /* 0x0000000000007918 */ /* 0x006fe20000000000 */
.L_x_5:
[----:B------:R-:W1:Y:S01]  /*0930*/  LDC R0, c[0x0][0x65c] ;  /* 0x00019700ff007b82 */ /* 0x000e620000000800 */
[----:B------:R-:W-:Y:S02]  /*0940*/  IMAD.U32 R4, RZ, RZ, UR9 ;  /* 0x00000009ff047e24 */ /* 0x000fe4000f8e00ff */
[----:B------:R-:W-:Y:S01]  /*0950*/  IMAD.MOV.U32 R5, RZ, RZ, RZ ;  /* 0x000000ffff057224 */ /* 0x000fe200078e00ff */
[----:B-1----:R-:W-:-:S13]  /*0960*/  ISETP.NE.AND P4, PT, R0, 0x1, PT ;  /* 0x000000010000780c */ /* 0x002fda0003f85270 */
[----:B------:R-:W1:Y:S01]  /*0970*/  @P4 LDC R7, c[0x0][0x10] ;  /* 0x00000400ff074b82 */ /* 0x000e620000000800 */
[----:B------:R-:W-:Y:S02]  /*0980*/  @P4 IMAD.MOV.U32 R3, RZ, RZ, RZ ;  /* 0x000000ffff034224 */ /* 0x000fe400078e00ff */
[----:B------:R-:W-:-:S05]  /*0990*/  @P4 IMAD.MOV.U32 R11, RZ, RZ, RZ ;  /* 0x000000ffff0b4224 */ /* 0x000fca00078e00ff */
[----:B------:R-:W2:Y:S01]  /*09a0*/  @!P4 LDC R9, c[0x0][0xc] ;  /* 0x00000300ff09cb82 */ /* 0x000ea20000000800 */
[----:B-1----:R-:W-:-:S04]  /*09b0*/  @P4 IMAD.WIDE.U32 R6, R7, UR9, R2 ;  /* 0x0000000907064c25 */ /* 0x002fc8000f8e0002 */
[----:B------:R-:W-:Y:S02]  /*09c0*/  @P4 IMAD.MOV.U32 R8, RZ, RZ, R6 ;  /* 0x000000ffff084224 */ /* 0x000fe400078e0006 */
[----:B------:R-:W-:Y:S02]  /*09d0*/  @P4 IMAD.IADD R15, R7, 0x1, R11 ;  /* 0x00000001070f4824 */ /* 0x000fe400078e020b */
[----:B--2---:R-:W-:-:S04]  /*09e0*/  @!P4 IMAD.WIDE.U32 R4, R2, R9, R4 ;  /* 0x000000090204c225 */ /* 0x004fc800078e0004 */
[----:B------:R-:W-:Y:S02]  /*09f0*/  @!P4 IMAD.MOV.U32 R8, RZ, RZ, R4 ;  /* 0x000000ffff08c224 */ /* 0x000fe400078e0004 */
[----:B------:R-:W-:-:S03]  /*0a00*/  @!P4 IMAD.MOV.U32 R15, RZ, RZ, R5 ;  /* 0x000000ffff0fc224 */ /* 0x000fc600078e0005 */
[----:B------:R1:W-:Y:S04]  /*0a10*/  STL [R1+0x460], R8 ;  /* 0x0004600801007387 */ /* 0x0003e80000100800 */
[----:B------:R1:W-:Y:S01]  /*0a20*/  STL [R1+0x45c], R15 ;  /* 0x00045c0f01007387 */ /* 0x0003e20000100800 */
[----:B------:R-:W-:Y:S05]  /*0a30*/  @!P3 BRA `(.L_x_6) ;  /* 0x00000000000cb947 */ /* 0x000fea0003800000 */
[----:B------:R-:W-:Y:S01]  /*0a40*/  UCGABAR_WAIT ;  /* 0x0000000000007dc7 */ /* 0x000fe20008000000 */
[----:B------:R-:W-:Y:S01]  /*0a50*/  CCTL.IVALL ;  /* 0x00000000ff00798f */ /* 0x000fe20002000000 */
[----:B------:R-:W-:Y:S05]  /*0a60*/  BRA `(.L_x_7) ;  /* 0x0000000000047947 */ /* 0x000fea0003800000 */
.L_x_6:
[----:B------:R-:W-:Y:S06]  /*0a70*/  BAR.SYNC.DEFER_BLOCKING 0x0 ;  /* 0x0000000000007b1d */ /* 0x000fec0000010000 */
.L_x_7:
[----:B------:R-:W-:Y:S05]  /*0a80*/  @!P2 BRA `(.L_x_8) ;  /* 0x00000214005ca947 */ /* 0x000fea0003800000 */
[----:B------:R-:W-:-:S06]  /*0a90*/  UISETP.GT.U32.AND UP0, UPT, UR10, 0x1, UPT ;  /* 0x000000010a00788c */ /* 0x000fcc000bf04070 */
[----:B------:R-:W-:-:S13]  /*0aa0*/  PLOP3.LUT P1, PT, PT, PT, UP0, 0x80, 0x0 ;  /* 0x000000000000781c */ /* 0x000fda0003f2f008 */
[----:B0-----:R-:W-:Y:S05]  /*0ab0*/  @P1 EXIT ;  /* 0x000000000000194d */ /* 0x001fea0003800000 */
[----:B------:R-:W-:Y:S01]  /*0ac0*/  IMAD.MOV.U32 R5, RZ, RZ, -0x1 ;  /* 0xffffffffff057424 */ /* 0x000fe200078e00ff */
[----:B------:R-:W-:Y:S01]  /*0ad0*/  ULDC.64 UR4, c[0x0][0x650] ;  /* 0x0001940000047ab9 */ /* 0x000fe20000000a00 */
[----:B------:R-:W-:Y:S01]  /*0ae0*/  IMAD.MOV.U32 R4, RZ, RZ, -0x1 ;  /* 0xffffffffff047424 */ /* 0x000fe200078e00ff */
[----:B------:R-:W-:Y:S01]  /*0af0*/  ISETP.GE.U32.AND P1, PT, R8, UR4, PT ;  /* 0x0000000408007c0c */ /* 0x000fe2000bf26070 */
[----:B------:R-:W-:Y:S01]  /*0b00*/  UMOV UR10, 0xffffffff ;  /* 0xffffffff000a7882 */ /* 0x000fe20000000000 */
[----:B------:R0:W-:Y:S01]  /*0b10*/  STL [R1+0x468], R5 ;  /* 0x0004680501007387 */ /* 0x0001e20000100800 */
[----:B------:R-:W-:Y:S02]  /*0b20*/  PRMT R0, RZ, 0x7610, R0 ;  /* 0x00007610ff007816 */ /* 0x000fe40000000000 */
[----:B------:R-:W-:Y:S01]  /*0b30*/  ISETP.GE.U32.AND.EX P1, PT, R15, UR5, PT, P1 ;  /* 0x000000050f007c0c */ /* 0x000fe2000bf26110 */
[----:B------:R0:W-:-:S12]  /*0b40*/  STL [R1+0x464], R4 ;  /* 0x0004640401007387 */ /* 0x0001d80000100800 */
[----:B0-----:R-:W-:Y:S05]  /*0b50*/  @P1 BRA `(.L_x_9) ;  /* 0x00000004003c1947 */ /* 0x001fea0003800000 */
[----:B------:R-:W-:Y:S01]  /*0b60*/  ULDC.64 UR14, c[0x0][0x628] ;  /* 0x00018a00000e7ab9 */ /* 0x000fe20000000a00 */
[----:B------:R-:W0:Y:S01]  /*0b70*/  LDC.64 R6, c[0x0][0x620] ;  /* 0x00018800ff067b82 */ /* 0x000e220000000a00 */
[----:B------:R-:W-:Y:S01]  /*0b80*/  ISETP.NE.U32.AND P1, PT, RZ, UR14, PT ;  /* 0x0000000eff007c0c */ /* 0x000fe2000bf25070 */
[----:B------:R-:W-:Y:S01]  /*0b90*/  ULDC UR11, c[0x0][0x630] ;  /* 0x00018c00000b7ab9 */ /* 0x000fe20000000800 */
[----:B------:R-:W-:Y:S02]  /*0ba0*/  R2UR UR4, R8 ;  /* 0x00000000080472ca */ /* 0x000fe400000e0000 */
[----:B------:R-:W-:Y:S02]  /*0bb0*/  ISETP.NE.AND.EX P1, PT, RZ, UR15, PT, P1 ;  /* 0x0000000fff007c0c */ /* 0x000fe4000bf25310 */
[----:B------:R-:W-:-:S11]  /*0bc0*/  R2UR UR5, R15 ;  /* 0x000000000f0572ca */ /* 0x000fd600000e0000 */
[----:B------:R-:W-:Y:S05]  /*0bd0*/  @!P1 BRA `(.L_x_10) ;  /* 0x0000000000309947 */ /* 0x000fea0003800000 */
[----:B------:R-:W-:Y:S01]  /*0be0*/  R2UR UR4, R8 ;  /* 0x00000000080472ca */ /* 0x000fe200000e0000 */
[----:B------:R-:W-:Y:S01]  /*0bf0*/  ULDC UR8, c[0x0][0x634] ;  /* 0x00018d0000087ab9 */ /* 0x000fe20000000800 */
[----:B------:R-:W-:-:S11]  /*0c00*/  R2UR UR10, R15 ;  /* 0x000000000f0a72ca */ /* 0x000fd600000e0000 */
[----:B------:R-:W-:-:S04]  /*0c10*/  UIADD3 UR8, UP0, UR4, UR8, URZ ;  /* 0x0000000804087290 */ /* 0x000fc8000ff1e03f */
[----:B------:R-:W-:-:S04]  /*0c20*/  UIADD3.X UR10, URZ, UR10, URZ, UP0, !UPT ;  /* 0x0000000a3f0a7290 */ /* 0x000fc800087fe43f */
[----:B------:R-:W-:-:S04]  /*0c30*/  UIMAD.WIDE.U32 UR4, UR10, UR14, URZ ;  /* 0x0000000e0a0472a5 */ /* 0x000fc8000f8e003f */
[----:B------:R-:W-:Y:S02]  /*0c40*/  UIMAD.WIDE.U32 UR6, UP0, UR8, UR15, UR4 ;  /* 0x0000000f080672a5 */ /* 0x000fe4000f800004 */
[----:B------:R-:W-:Y:S02]  /*0c50*/  UIMAD.WIDE.U32 UR4, UR8, UR14, URZ ;  /* 0x0000000e080472a5 */ /* 0x000fe4000f8e003f */
[----:B------:R-:W-:Y:S02]  /*0c60*/  UIADD3.X UR9, URZ, URZ, URZ, UP0, !UPT ;  /* 0x0000003f3f097290 */ /* 0x000fe400087fe43f */
[----:B------:R-:W-:Y:S01]  /*0c70*/  UIADD3 URZ, UP0, UR5, UR6, URZ ;  /* 0x00000006053f7290 */ /* 0x000fe2000ff1e03f */
[----:B------:R-:W-:-:S03]  /*0c80*/  UMOV UR8, UR7 ;  /* 0x0000000700087c82 */ /* 0x000fc60008000000 */
[----:B------:R-:W-:-:S12]  /*0c90*/  UIMAD.WIDE.U32.X UR4, UR10, UR15, UR8, UP0 ;  /* 0x0000000f0a0472a5 */ /* 0x000fd800080e0408 */
.L_x_10:
[----:B------:R-:W-:Y:S01]  /*0ca0*/  USHF.R.U64 UR10, UR4, UR11, UR5 ;  /* 0x0000000b040a7299 */ /* 0x000fe20008001205 */
[----:B------:R-:W2:Y:S01]  /*0cb0*/  LDC.64 R22, c[0x0][0x640] ;  /* 0x00019000ff167b82 */ /* 0x000ea20000000a00 */
[----:B------:R-:W-:Y:S01]  /*0cc0*/  USHF.R.U32.HI UR4, URZ, UR11, UR5 ;  /* 0x0000000b3f047299 */ /* 0x000fe20008011605 */
[----:B------:R-:W-:Y:S02]  /*0cd0*/  IMAD.MOV.U32 R4, RZ, RZ, R8 ;  /* 0x000000ffff047224 */ /* 0x000fe400078e0008 */
[----:B------:R-:W-:Y:S01]  /*0ce0*/  IMAD R21, R13, R14, R2 ;  /* 0x0000000e0d157224 */ /* 0x000fe200078e0202 */
[----:B------:R-:W-:Y:S01]  /*0cf0*/  IADD3 R3, P1, RZ, -UR10, RZ ;  /* 0x8000000aff037c10 */ /* 0x000fe2000ff3e0ff */
[----:B------:R-:W-:Y:S02]  /*0d00*/  IMAD.MOV.U32 R13, RZ, RZ, 0x1 ;  /* 0x00000001ff0d7424 */ /* 0x000fe400078e00ff */
[----:B------:R-:W1:Y:S02]  /*0d10*/  LDC R12, c[0x0][0x618] ;  /* 0x00018600ff0c7b82 */ /* 0x000e640000000800 */
[----:B------:R-:W-:-:S04]  /*0d20*/  IMAD.X R5, RZ, RZ, ~UR4, P1 ;  /* 0x80000004ff057e24 */ /* 0x000fc800088e06ff */
[-C--:B0-----:R-:W-:Y:S02]  /*0d30*/  IMAD R0, R5, R6.reuse, RZ ;  /* 0x0000000605007224 */ /* 0x081fe400078e02ff */
[----:B------:R-:W0:Y:S01]  /*0d40*/  LDC R16, c[0x0][0x608] ;  /* 0x00018200ff107b82 */ /* 0x000e220000000800 */
[----:B------:R-:W-:Y:S02]  /*0d50*/  IMAD.MOV.U32 R5, RZ, RZ, R15 ;  /* 0x000000ffff057224 */ /* 0x000fe400078e000f */
[----:B------:R-:W-:-:S05]  /*0d60*/  IMAD.WIDE.U32 R4, R3, R6, R4 ;  /* 0x0000000603047225 */ /* 0x000fca00078e0004 */
[----:B------:R-:W3:Y:S01]  /*0d70*/  LDC R20, c[0x0][0x658] ;  /* 0x00019600ff147b82 */ /* 0x000ee20000000800 */
[----:B------:R-:W-:Y:S01]  /*0d80*/  IMAD R3, R3, R7, R0 ;  /* 0x0000000703037224 */ /* 0x000fe200078e0200 */
[----:B--2---:R-:W-:-:S03]  /*0d90*/  ISETP.NE.U32.AND P1, PT, R22, RZ, PT ;  /* 0x000000ff1600720c */ /* 0x004fc60003f25070 */
[----:B------:R-:W-:Y:S01]  /*0da0*/  IMAD.IADD R3, R5, 0x1, R3 ;  /* 0x0000000105037824 */ /* 0x000fe200078e0203 */
[----:B------:R-:W-:Y:S01]  /*0db0*/  ISETP.NE.AND.EX P1, PT, R23, RZ, PT, P1 ;  /* 0x000000ff1700720c */ /* 0x000fe20003f25310 */
[----:B------:R-:W-:Y:S01]  /*0dc0*/  IMAD.MOV.U32 R5, RZ, RZ, -0x1 ;  /* 0xffffffffff057424 */ /* 0x000fe200078e00ff */
[----:B------:R-:W2:Y:S02]  /*0dd0*/  LDC R18, c[0x0][0x600] ;  /* 0x00018000ff127b82 */ /* 0x000ea40000000800 */
[-CC-:B-1----:R-:W-:Y:S02]  /*0de0*/  SHF.R.U64 R8, R4, R12.reuse, R3.reuse ;  /* 0x0000000c04087219 */ /* 0x182fe40000001203 */
[----:B------:R-:W-:-:S04]  /*0df0*/  SHF.R.U32.HI R3, RZ, R12, R3 ;  /* 0x0000000cff037219 */ /* 0x000fc80000011603 */
[----:B------:R-:W1:Y:S01]  /*0e00*/  LDC R11, c[0x0][0x648] ;  /* 0x00019200ff0b7b82 */ /* 0x000e620000000800 */
[-CC-:B0-----:R-:W-:Y:S02]  /*0e10*/  SHF.R.U64 R19, R8, R16.reuse, R3.reuse ;  /* 0x0000001008137219 */ /* 0x181fe40000001203 */
[----:B------:R-:W-:-:S05]  /*0e20*/  SHF.R.U32.HI R3, RZ, R16, R3 ;  /* 0x00000010ff037219 */ /* 0x000fca0000011603 */
[----:B------:R-:W0:Y:S01]  /*0e30*/  LDC R15, c[0x0][0x638] ;  /* 0x00018e00ff0f7b82 */ /* 0x000e220000000800 */
[-CC-:B---3--:R-:W-:Y:S02]  /*0e40*/  SHF.R.U64 R12, R19, R20.reuse, R3.reuse ;  /* 0x00000014130c7219 */ /* 0x188fe40000001203 */
[-C--:B------:R-:W-:Y:S02]  /*0e50*/  SHF.L.U32 R0, R5, R20.reuse, RZ ;  /* 0x0000001405007219 */ /* 0x080fe400000006ff */
[----:B------:R-:W-:Y:S01]  /*0e60*/  SHF.R.U32.HI R3, RZ, R20, R3 ;  /* 0x00000014ff037219 */ /* 0x000fe20000011603 */
[----:B------:R-:W-:Y:S01]  /*0e70*/  IMAD.MOV.U32 R2, RZ, RZ, R12 ;  /* 0x000000ffff027224 */ /* 0x000fe200078e000c */
[----:B------:R-:W-:Y:S01]  /*0e80*/  LOP3.LUT R0, RZ, R0, RZ, 0x33, !PT ;  /* 0x00000000ff007212 */ /* 0x000fe200078e33ff */
[----:B------:R-:W3:Y:S01]  /*0e90*/  LDC R17, c[0x0][0x610] ;  /* 0x00018400ff117b82 */ /* 0x000ee20000000800 */
[----:B------:R-:W-:Y:S05]  /*0ea0*/  @!P1 BRA `(.L_x_11) ;  /* 0x0000000000289947 */ /* 0x000fea0003800000 */
[----:B------:R-:W4:Y:S02]  /*0eb0*/  LDC R7, c[0x0][0x64c] ;  /* 0x00019300ff077b82 */ /* 0x000f240000000800 */
[----:B----4-:R-:W-:-:S05]  /*0ec0*/  IADD3 R7, P1, R12, R7, RZ ;  /* 0x000000070c077210 */ /* 0x010fca0007f3e0ff */
[----:B------:R-:W-:-:S04]  /*0ed0*/  IMAD.X R9, RZ, RZ, R3, P1 ;  /* 0x000000ffff097224 */ /* 0x000fc800008e0603 */
[----:B------:R-:W-:-:S04]  /*0ee0*/  IMAD.WIDE.U32 R2, R9, R22, RZ ;  /* 0x0000001609027225 */ /* 0x000fc800078e00ff */
[----:B------:R-:W-:-:S04]  /*0ef0*/  IMAD.WIDE.U32 R4, P1, R7, R23, R2 ;  /* 0x0000001707047225 */ /* 0x000fc80007820002 */
[----:B------:R-:W-:-:S04]  /*0f00*/  IMAD.WIDE.U32 R2, R7, R22, RZ ;  /* 0x0000001607027225 */ /* 0x000fc800078e00ff */
[----:B------:R-:W-:Y:S01]  /*0f10*/  IMAD.X R7, RZ, RZ, RZ, P1 ;  /* 0x000000ffff077224 */ /* 0x000fe200008e06ff */
[----:B------:R-:W-:Y:S01]  /*0f20*/  IADD3 RZ, P1, R3, R4, RZ ;  /* 0x0000000403ff7210 */ /* 0x000fe20007f3e0ff */
[----:B------:R-:W-:-:S04]  /*0f30*/  IMAD.MOV.U32 R6, RZ, RZ, R5 ;  /* 0x000000ffff067224 */ /* 0x000fc800078e0005 */
[----:B------:R-:W-:-:S08]  /*0f40*/  IMAD.WIDE.U32.X R2, R9, R23, R6, P1 ;  /* 0x0000001709027225 */ /* 0x000fd000008e0406 */
.L_x_11:
[----:B-1----:R-:W-:Y:S01]  /*0f50*/  SHF.R.U64 R4, R2, R11, R3 ;  /* 0x0000000b02047219 */ /* 0x002fe20000001203 */
[----:B--2---:R-:W-:Y:S01]  /*0f60*/  VIADD R5, R18, 0xffffffff ;  /* 0xffffffff12057836 */ /* 0x004fe20000000000 */
[----:B------:R-:W-:Y:S02]  /*0f70*/  SHF.L.U32 R2, R13, R20, RZ ;  /* 0x000000140d027219 */ /* 0x000fe400000006ff */
[----:B------:R-:W-:Y:S01]  /*0f80*/  LOP3.LUT R3, R19, R0, RZ, 0xc0, !PT ;  /* 0x0000000013037212 */ /* 0x000fe200078ec0ff */
[----:B------:R-:W-:Y:S01]  /*0f90*/  IMAD.MOV R6, RZ, RZ, -R4 ;  /* 0x000000ffff067224 */ /* 0x000fe200078e0a04 */
[----:B------:R-:W-:Y:S02]  /*0fa0*/  SEL R0, R10, R21, !P4 ;  /* 0x000000150a007207 */ /* 0x000fe40006000000 */
[----:B------:R-:W-:Y:S01]  /*0fb0*/  LOP3.LUT R5, R8, R5, RZ, 0xc0, !PT ;  /* 0x0000000508057212 */ /* 0x000fe200078ec0ff */
[----:B------:R-:W-:Y:S02]  /*0fc0*/  IMAD R7, R2, R4, R3 ;  /* 0x0000000402077224 */ /* 0x000fe400078e0203 */
[----:B0-----:R-:W-:-:S02]  /*0fd0*/  IMAD R3, R6, R15, R12 ;  /* 0x0000000f06037224 */ /* 0x001fc400078e020c */
[----:B---3--:R-:W-:Y:S02]  /*0fe0*/  IMAD R2, R7, R17, R0 ;  /* 0x0000001107027224 */ /* 0x008fe400078e0200 */
[----:B------:R-:W-:Y:S02]  /*0ff0*/  IMAD R3, R3, R18, R5 ;  /* 0x0000001203037224 */ /* 0x000fe400078e0205 */
[----:B------:R-:W-:-:S03]  /*1000*/  IMAD.MOV.U32 R0, RZ, RZ, 0x1 ;  /* 0x00000001ff007424 */ /* 0x000fc600078e00ff */
[----:B------:R-:W-:Y:S02]  /*1010*/  SEL R4, R3, R2, !P4 ;  /* 0x0000000203047207 */ /* 0x000fe40006000000 */
[----:B------:R-:W-:-:S03]  /*1020*/  SEL R2, R2, R3, !P4 ;  /* 0x0000000302027207 */ /* 0x000fc60006000000 */
[----:B------:R0:W-:Y:S04]  /*1030*/  STL [R1+0x464], R4 ;  /* 0x0004640401007387 */ /* 0x0001e80000100800 */
[----:B------:R0:W-:Y:S02]  /*1040*/  STL [R1+0x468], R2 ;  /* 0x0004680201007387 */ /* 0x0001e40000100800 */
.L_x_9:
[----:B------:R-:W-:-:S08]  /*1050*/  NOP ;  /* 0x0000000000007918 */ /* 0x000fd00000000000 */
[----:B------:R-:W2:Y:S02]  /*1060*/  USETMAXREG.TRY_ALLOC.CTAPOOL UP0, 0xf0 ;  /* 0x000000f0000079c8 */ /* 0x000ea40008000600 */
[----:B--2---:R-:W-:-:S13]  /*1070*/  PLOP3.LUT P1, PT, PT, PT, UP0, 0x80, 0x0 ;  /* 0x000000000000781c */ /* 0x004fda0003f2f008 */
[----:B------:R-:W-:Y:S05]  /*1080*/  @!P1 BRA `(.L_x_9) ;  /* 0xfffffffc00f09947 */ /* 0x000fea000383ffff */
[----:B------:R-:W-:Y:S01]  /*1090*/  ULDC.64 UR4, c[0x0][0x598] ;  /* 0x0001660000047ab9 */ /* 0x000fe20000000a00 */
[----:B------:R-:W-:Y:S01]  /*10a0*/  ULDC.64 UR20, c[0x0][0x208] ;  /* 0x0000820000147ab9 */ /* 0x000fe20000000a00 */
[----:B------:R-:W-:-:S04]  /*10b0*/  ISETP.NE.U32.AND P1, PT, RZ, UR4, PT ;  /* 0x00000004ff007c0c */ /* 0x000fc8000bf25070 */
[----:B------:R-:W-:-:S13]  /*10c0*/  ISETP.NE.AND.EX P1, PT, RZ, UR5, PT, P1 ;  /* 0x00000005ff007c0c */ /* 0x000fda000bf25310 */
[----:B------:R-:W-:Y:S05]  /*10d0*/  @!P1 BRA `(.L_x_12) ;  /* 0x0000000000209947 */ /* 0x000fea0003800000 */
[----:B0-----:R-:W0:Y:S02]  /*10e0*/  LDC.64 R2, c[0x0][0x598] ;  /* 0x00016600ff027b82 */ /* 0x001e240000000a00 */
[----:B0-----:R-:W2:Y:S02]  /*10f0*/  LDG.E.64 R2, desc[UR20][R2.64] ;  /* 0x0000001402027981 */ /* 0x001ea4000c1e1b00 */
[----:B--2---:R-:W-:-:S04]  /*1100*/  ISETP.NE.U32.AND P1, PT, R2, RZ, PT ;  /* 0x000000ff0200720c */ /* 0x004fc80003f25070 */
[----:B------:R-:W-:-:S13]  /*1110*/  ISETP.NE.AND.EX P1, PT, R3, RZ, PT, P1 ;  /* 0x000000ff0300720c */ /* 0x000fda0003f25310 */
[----:B------:R-:W-:Y:S05]  /*1120*/  @!P1 BRA `(.L_x_12) ;  /* 0x00000000000c9947 */ /* 0x000fea0003800000 */
[----:B------:R-:W2:Y:S02]  /*1130*/  LD.E R2, desc[UR20][R2.64] ;  /* 0x0000001402027980 */ /* 0x000ea4000c101900 */
[----:B--2---:R-:W-:Y:S01]  /*1140*/  R2UR UR22, R2 ;  /* 0x00000000021672ca */ /* 0x004fe200000e0000 */
[----:B------:R-:W-:-:S14]  /*1150*/  BRA `(.L_x_13) ;  /* 0x0000000000247947 */ /* 0x000fdc0003800000 */
.L_x_12:
[----:B------:R-:W-:Y:S02]  /*1160*/  ULDC.64 UR4, c[0x0][0x588] ;  /* 0x0001620000047ab9 */ /* 0x000fe40000000a00 */
[----:B------:R-:W-:-:S04]  /*1170*/  ISETP.NE.U32.AND P1, PT, RZ, UR4, PT ;  /* 0x00000004ff007c0c */ /* 0x000fc8000bf25070 */
[----:B------:R-:W-:-:S13]  /*1180*/  ISETP.NE.AND.EX P1, PT, RZ, UR5, PT, P1 ;  /* 0x00000005ff007c0c */ /* 0x000fda000bf25310 */
[----:B------:R-:W-:Y:S05]  /*1190*/  @!P1 BRA `(.L_x_14) ;  /* 0x0000000000109947 */ /* 0x000fea0003800000 */
[----:B0-----:R-:W0:Y:S02]  /*11a0*/  LDC.64 R2, c[0x0][0x588] ;  /* 0x00016200ff027b82 */ /* 0x001e240000000a00 */
[----:B0-----:R-:W2:Y:S02]  /*11b0*/  LDG.E R2, desc[UR20][R2.64] ;  /* 0x0000001402027981 */ /* 0x001ea4000c1e1900 */
[----:B--2---:R-:W-:Y:S01]  /*11c0*/  R2UR UR22, R2 ;  /* 0x00000000021672ca */ /* 0x004fe200000e0000 */
[----:B------:R-:W-:-:S14]  /*11d0*/  BRA `(.L_x_13) ;  /* 0x0000000000047947 */ /* 0x000fdc0003800000 */
.L_x_14:
[----:B------:R-:W-:-:S05]  /*11e0*/  ULDC UR22, c[0x0][0x580] ;  /* 0x0001600000167ab9 */ /* 0x000fca0000000800 */
.L_x_13:
[----:B------:R-:W-:Y:S02]  /*11f0*/  ULDC.64 UR4, c[0x0][0x5a0] ;  /* 0x0001680000047ab9 */ /* 0x000fe40000000a00 */
        /* <DEDUP_REMOVED lines=11> */
.L_x_15:
        /* <DEDUP_REMOVED lines=8> */
.L_x_17:
[----:B------:R-:W-:-:S05]  /*1330*/  ULDC UR23, c[0x0][0x584] ;  /* 0x0001610000177ab9 */ /* 0x000fca0000000800 */
.L_x_16:
[----:B------:R-:W-:-:S13]  /*1340*/  LOP3.LUT P1, RZ, R0, 0xff, RZ, 0xc0, !PT ;  /* 0x000000ff00ff7812 */ /* 0x000fda000782c0ff */
[----:B------:R-:W-:Y:S05]  /*1350*/  @!P1 EXIT ;  /* 0x000000000000994d */ /* 0x000fea0003800000 */
[----:B------:R-:W-:Y:S01]  /*1360*/  ULDC UR4, c[0x0][0x28c] ;  /* 0x0000a30000047ab9 */ /* 0x000fe20000000800 */
[----:B------:R-:W-:Y:S02]  /*1370*/  ULOP3.LUT UR24, UR13, 0x1, URZ, 0xfc, !UPT ;  /* 0x000000010d187892 */ /* 0x000fe4000f8efc3f */
[----:B------:R-:W-:-:S04]  /*1380*/  UIADD3 UR4, UR4, 0x1f, URZ ;  /* 0x0000001f04047890 */ /* 0x000fc8000fffe03f */
[----:B------:R-:W-:-:S04]  /*1390*/  USHF.R.S32.HI UR5, URZ, 0x1f, UR4 ;  /* 0x0000001f3f057899 */ /* 0x000fc80008011404 */
[----:B------:R-:W-:-:S03]  /*13a0*/  ULEA.HI UR5, UR5, UR4, URZ, 0x5 ;  /* 0x0000000405057291 */ /* 0x000fc6000f8f283f */
[----:B------:R-:W-:Y:S01]  /*13b0*/  UMOV UR4, URZ ;  /* 0x0000003f00047c82 */ /* 0x000fe20008000000 */
[----:B------:R-:W-:-:S03]  /*13c0*/  USHF.R.S32.HI UR9, URZ, 0x5, UR5 ;  /* 0x000000053f097899 */ /* 0x000fc60008011405 */
[----:B------:R-:W-:-:S09]  /*13d0*/  UMOV UR5, URZ ;  /* 0x0000003f00057c82 */ /* 0x000fd20008000000 */
.L_x_556:
[----:B------:R-:W-:Y:S01]  /*13e0*/  STL [R1+0x454], RZ ;  /* 0x000454ff01007387 */ /* 0x000fe20000100800 */
[----:B--2---:R-:W2:Y:S01]  /*13f0*/  S2UR UR16, SR_CgaCtaId ;  /* 0x00000000001079c3 */ /* 0x004ea20000008800 */
[----:B------:R-:W-:Y:S01]  /*1400*/  UMOV UR15, 0x400 ;  /* 0x00000400000f7882 */ /* 0x000fe20000000000 */
[----:B------:R-:W-:Y:S01]  /*1410*/  UMOV UR6, URZ ;  /* 0x0000003f00067c82 */ /* 0x000fe20008000000 */
[----:B------:R-:W-:Y:S01]  /*1420*/  STL [R1+0x450], RZ ;  /* 0x000450ff01007387 */ /* 0x000fe20000100800 */
[----:B------:R-:W-:Y:S01]  /*1430*/  UMOV UR7, URZ ;  /* 0x0000003f00077c82 */ /* 0x000fe20008000000 */
[----:B------:R-:W-:Y:S01]  /*1440*/  UMOV UR8, URZ ;  /* 0x0000003f00087c82 */ /* 0x000fe20008000000 */
[----:B------:R-:W-:Y:S01]  /*1450*/  CS2R R236, SRZ ;  /* 0x0000000000ec7805 */ /* 0x000fe2000001ff00 */
[----:B------:R-:W-:Y:S01]  /*1460*/  STL [R1+0x44c], RZ ;  /* 0x00044cff01007387 */ /* 0x000fe20000100800 */
[----:B0-----:R-:W0:Y:S01]  /*1470*/  LDC R2, c[0x0][0x28c] ;  /* 0x0000a300ff027b82 */ /* 0x001e220000000800 */
[----:B------:R-:W-:-:S02]  /*1480*/  CS2R R234, SRZ ;  /* 0x0000000000ea7805 */ /* 0x000fc4000001ff00 */
[----:B------:R-:W-:Y:S01]  /*1490*/  CS2R R232, SRZ ;  /* 0x0000000000e87805 */ /* 0x000fe2000001ff00 */
[----:B------:R-:W-:Y:S01]  /*14a0*/  STL [R1+0x448], RZ ;  /* 0x000448ff01007387 */ /* 0x000fe20000100800 */
[----:B------:R-:W-:Y:S02]  /*14b0*/  CS2R R230, SRZ ;  /* 0x0000000000e67805 */ /* 0x000fe4000001ff00 */
[----:B------:R-:W-:Y:S02]  /*14c0*/  CS2R R228, SRZ ;  /* 0x0000000000e47805 */ /* 0x000fe4000001ff00 */
[----:B------:R-:W-:Y:S01]  /*14d0*/  CS2R R226, SRZ ;  /* 0x0000000000e27805 */ /* 0x000fe2000001ff00 */
[----:B------:R-:W-:Y:S01]  /*14e0*/  STL [R1+0x444], RZ ;  /* 0x000444ff01007387 */ /* 0x000fe20000100800 */
[----:B------:R-:W-:Y:S02]  /*14f0*/  CS2R R224, SRZ ;  /* 0x0000000000e07805 */ /* 0x000fe4000001ff00 */
        /* <DEDUP_REMOVED lines=15> */
[----:B0-----:R-:W-:Y:S02]  /*15f0*/  ISETP.GE.AND P1, PT, R2, 0x1, PT ;  /* 0x000000010200780c */ /* 0x001fe40003f26270 */
        /* <DEDUP_REMOVED lines=39> */
[----:B-1----:R-:W-:Y:S02]  /*1870*/  CS2R R14, SRZ ;  /* 0x00000000000e7805 */ /* 0x002fe4000001ff00 */
        /* <DEDUP_REMOVED lines=91> */
[----:B------:R-:W-:-:S03]  /*1e30*/  CS2R R150, SRZ ;  /* 0x0000000000967805 */ /* 0x000fc6000001ff00 */
[----:B------:R-:W-:Y:S04]  /*1e40*/  STL [R1+0x3ac], RZ ;  /* 0x0003acff01007387 */ /* 0x000fe80000100800 */
        /* <DEDUP_REMOVED lines=107> */
[----:B------:R-:W-:Y:S04]  /*2500*/  STL [R1], RZ ;  /* 0x000000ff01007387 */ /* 0x000fe80000100800 */
        /* <DEDUP_REMOVED lines=39> */
[----:B------:R-:W-:Y:S01]  /*2780*/  STL [R1+0xa0], RZ ;  /* 0x0000a0ff01007387 */ /* 0x000fe20000100800 */
[----:B------:R-:W0:Y:S03]  /*2790*/  S2R R0, SR_TID.X ;  /* 0x0000000000007919 */ /* 0x000e260000002100 */
        /* <DEDUP_REMOVED lines=8> */
[----:B0-----:R-:W-:-:S03]  /*2820*/  LOP3.LUT R0, R0, 0x80, RZ, 0xc0, !PT ;  /* 0x0000008000007812 */ /* 0x001fc600078ec0ff */
[----:B------:R-:W-:Y:S01]  /*2830*/  STL [R1+0xc4], RZ ;  /* 0x0000c4ff01007387 */ /* 0x000fe20000100800 */
[----:B------:R-:W-:-:S03]  /*2840*/  SHF.R.U32.HI R0, RZ, 0x7, R0 ;  /* 0x00000007ff007819 */ /* 0x000fc60000011600 */
        /* <DEDUP_REMOVED lines=33> */
[----:B------:R-:W0:Y:S04]  /*2a60*/  SHFL.IDX PT, R0, R0, RZ, 0x1f ;  /* 0x00001fff00007589 */ /* 0x000e2800000e0000 */
[----:B------:R1:W-:Y:S04]  /*2a70*/  STL [R1+0x14c], RZ ;  /* 0x00014cff01007387 */ /* 0x0003e80000100800 */
[----:B------:R1:W-:Y:S04]  /*2a80*/  STL [R1+0x150], RZ ;  /* 0x000150ff01007387 */ /* 0x0003e80000100800 */
[----:B------:R1:W-:Y:S04]  /*2a90*/  STL [R1+0x154], RZ ;  /* 0x000154ff01007387 */ /* 0x0003e80000100800 */
[----:B------:R1:W-:Y:S04]  /*2aa0*/  STL [R1+0x158], RZ ;  /* 0x000158ff01007387 */ /* 0x0003e80000100800 */
[----:B------:R1:W-:Y:S04]  /*2ab0*/  STL [R1+0x15c], RZ ;  /* 0x00015cff01007387 */ /* 0x0003e80000100800 */
[----:B------:R1:W-:Y:S01]  /*2ac0*/  STL [R1+0x160], RZ ;  /* 0x000160ff01007387 */ /* 0x0003e20000100800 */
[----:B0-----:R-:W-:Y:S01]  /*2ad0*/  R2UR UR12, R0 ;  /* 0x00000000000c72ca */ /* 0x001fe200000e0000 */
[----:B------:R-:W-:-:S02]  /*2ae0*/  IMAD.U32 R0, RZ, RZ, UR4 ;  /* 0x00000004ff007e24 */ /* 0x000fc4000f8e00ff */
[----:B------:R1:W-:Y:S04]  /*2af0*/  STL [R1+0x164], RZ ;  /* 0x000164ff01007387 */ /* 0x0003e80000100800 */
[----:B------:R1:W-:Y:S04]  /*2b00*/  STL [R1+0x168], RZ ;  /* 0x000168ff01007387 */ /* 0x0003e80000100800 */
[----:B------:R1:W-:Y:S02]  /*2b10*/  STL [R1+0x16c], RZ ;  /* 0x00016cff01007387 */ /* 0x0003e40000100800 */
[----:B------:R-:W-:-:S02]  /*2b20*/  ULEA.HI UR11, UR12, UR12, URZ, 0x1 ;  /* 0x0000000c0c0b7291 */ /* 0x000fc4000f8f083f */
[----:B------:R1:W-:Y:S02]  /*2b30*/  STL [R1+0x170], RZ ;  /* 0x000170ff01007387 */ /* 0x0003e40000100800 */
[----:B------:R-:W-:Y:S02]  /*2b40*/  ULOP3.LUT UR14, UR11, 0x1ffffe, URZ, 0xc0, !UPT ;  /* 0x001ffffe0b0e7892 */ /* 0x000fe4000f8ec03f */
[----:B------:R1:W-:Y:S01]  /*2b50*/  STL [R1+0x174], RZ ;  /* 0x000174ff01007387 */ /* 0x0003e20000100800 */
[----:B--2---:R-:W-:Y:S02]  /*2b60*/  ULEA UR11, UR16, UR15, 0x18 ;  /* 0x0000000f100b7291 */ /* 0x004fe4000f8ec03f */
[----:B------:R-:W-:Y:S01]  /*2b70*/  UIADD3 UR14, UR12, -UR14, URZ ;  /* 0x8000000e0c0e7290 */ /* 0x000fe2000fffe03f */
[----:B------:R1:W-:Y:S03]  /*2b80*/  STL [R1+0x178], RZ ;  /* 0x000178ff01007387 */ /* 0x0003e60000100800 */
[----:B------:R-:W-:Y:S01]  /*2b90*/  ULEA UR14, UR14, UR11, 0xb ;  /* 0x0000000b0e0e7291 */ /* 0x000fe2000f8e583f */
[----:B------:R1:W-:Y:S03]  /*2ba0*/  STL [R1+0x17c], RZ ;  /* 0x00017cff01007387 */ /* 0x0003e60000100800 */
[----:B------:R-:W-:Y:S01]  /*2bb0*/  UIADD3 UR14, UR14, 0x200, URZ ;  /* 0x000002000e0e7890 */ /* 0x000fe2000fffe03f */
[----:B------:R1:W-:Y:S03]  /*2bc0*/  STL [R1+0x180], RZ ;  /* 0x000180ff01007387 */ /* 0x0003e60000100800 */
[----:B------:R-:W-:Y:S01]  /*2bd0*/  USHF.R.U32.HI UR12, URZ, 0x4, UR14 ;  /* 0x000000043f0c7899 */ /* 0x000fe2000801160e */
[----:B------:R1:W-:Y:S02]  /*2be0*/  STL [R1+0x184], RZ ;  /* 0x000184ff01007387 */ /* 0x0003e40000100800 */
[----:B------:R-:W-:Y:S01]  /*2bf0*/  UMOV UR14, UR5 ;  /* 0x00000005000e7c82 */ /* 0x000fe20008000000 */
[----:B------:R-:W-:Y:S01]  /*2c00*/  ULOP3.LUT UR12, UR12, 0x3fff, URZ, 0xc0, !UPT ;  /* 0x00003fff0c0c7892 */ /* 0x000fe2000f8ec03f */
[----:B------:R1:W-:Y:S04]  /*2c10*/  STL [R1+0x188], RZ ;  /* 0x000188ff01007387 */ /* 0x0003e80000100800 */
        /* <DEDUP_REMOVED lines=28> */
[----:B------:R1:W-:Y:S01]  /*2de0*/  STL [R1+0x1fc], RZ ;  /* 0x0001fcff01007387 */ /* 0x0003e20000100800 */
[----:B------:R-:W-:Y:S05]  /*2df0*/  @!P1 BRA `(.L_x_18) ;  /* 0x0000003400dc9947 */ /* 0x000fea0003800000 */
[----:B------:R-:W-:-:S06]  /*2e00*/  UISETP.NE.AND UP0, UPT, UR24, 0x3, UPT ;  /* 0x000000031800788c */ /* 0x000fcc000bf05270 */
[----:B------:R-:W-:-:S13]  /*2e10*/  PLOP3.LUT P2, PT, PT, PT, UP0, 0x80, 0x0 ;  /* 0x000000000000781c */ /* 0x000fda0003f4f008 */
[----:B------:R-:W-:Y:S05]  /*2e20*/  @!P2 BRA `(.L_x_19) ;  /* 0x000000000004a947 */ /* 0x000fea0003800000 */
[----:B------:R-:W-:Y:S01]  /*2e30*/  BPT.TRAP 0x1 ;  /* 0x000000040000795c */ /* 0x000fe20000300000 */
.L_x_19:
[----:B------:R-:W-:Y:S01]  /*2e40*/  ULEA UR7, UR5, UR11, 0x3 ;  /* 0x0000000b05077291 */ /* 0x000fe2000f8e183f */
[----:B------:R-:W-:-:S05]  /*2e50*/  IMAD.U32 R0, RZ, RZ, UR4 ;  /* 0x00000004ff007e24 */ /* 0x000fca000f8e00ff */
[----:B------:R-:W-:-:S04]  /*2e60*/  SHF.L.U32 R0, R0, 0x1f, RZ ;  /* 0x0000001f00007819 */ /* 0x000fc800000006ff */
[----:B------:R0:W2:Y:S01]  /*2e70*/  SYNCS.PHASECHK.TRANS64.TRYWAIT P1, [UR7], R0 ;  /* 0x00000000ff0075a7 */ /* 0x0000a20008020147 */
[----:B------:R-:W-:Y:S05]  /*2e80*/  @!P2 BRA `(.L_x_20) ;  /* 0x000000000004a947 */ /* 0x000fea0003800000 */
[----:B------:R-:W-:Y:S01]  /*2e90*/  BPT.TRAP 0x1 ;  /* 0x000000040000795c */ /* 0x000fe20000300000 */
.L_x_20:
[----:B------:R3:W-:Y:S01]  /*2ea0*/  STL [R1+0x454], RZ ;  /* 0x000454ff01007387 */ /* 0x0007e20000100800 */
[----:B------:R-:W-:Y:S01]  /*2eb0*/  UMOV UR6, 0x1 ;  /* 0x0000000100067882 */ /* 0x000fe20000000000 */
[----:B--2---:R-:W-:Y:S05]  /*2ec0*/  @P1 BRA `(.L_x_21) ;  /* 0x0000000000081947 */ /* 0x004fea0003800000 */
[----:B------:R-:W2:Y:S02]  /*2ed0*/  SYNCS.PHASECHK.TRANS64.TRYWAIT P1, [UR7], R0 ;  /* 0x00000000ff0075a7 */ /* 0x000ea40008020147 */
[----:B--2---:R-:W-:Y:S05]  /*2ee0*/  @!P1 BRA `(.L_x_22) ;  /* 0x0000020c003c9947 */ /* 0x004fea0003800000 */
.L_x_21:
[----:B------:R-:W-:Y:S01]  /*2ef0*/  UIADD3 UR7, UR11, 0x1c200, URZ ;  /* 0x0001c2000b077890 */ /* 0x000fe2000fffe03f */
[----:B------:R-:W-:Y:S01]  /*2f00*/  WARPGROUP.ARRIVE ;  /* 0x00000000000079c5 */ /* 0x000fe20000000000 */
[----:B------:R-:W-:Y:S01]  /*2f10*/  ULOP3.LUT UR16, UR12, 0x10000, URZ, 0xfc, !UPT ;  /* 0x000100000c107892 */ /* 0x000fe2000f8efc3f */
[----:B------:R-:W-:Y:S01]  /*2f20*/  STL [R1+0x450], RZ ;  /* 0x000450ff01007387 */ /* 0x000fe20000100800 */
[----:B------:R-:W-:Y:S01]  /*2f30*/  USHF.R.U32.HI UR7, URZ, 0x4, UR7 ;  /* 0x000000043f077899 */ /* 0x000fe20008011607 */
[----:B------:R-:W-:Y:S01]  /*2f40*/  CS2R R236, SRZ ;  /* 0x0000000000ec7805 */ /* 0x000fe2000001ff00 */
[----:B------:R-:W-:Y:S01]  /*2f50*/  ULEA UR16, UR5, UR16, 0x9 ;  /* 0x0000001005107291 */ /* 0x000fe2000f8e483f */
[----:B------:R-:W-:Y:S01]  /*2f60*/  STL [R1+0x44c], RZ ;  /* 0x00044cff01007387 */ /* 0x000fe20000100800 */
[----:B------:R-:W-:Y:S01]  /*2f70*/  ULOP3.LUT UR7, UR7, 0x3fff, URZ, 0xc0, !UPT ;  /* 0x00003fff07077892 */ /* 0x000fe2000f8ec03f */
[----:B------:R-:W-:Y:S01]  /*2f80*/  CS2R R234, SRZ ;  /* 0x0000000000ea7805 */ /* 0x000fe2000001ff00 */
[----:B------:R-:W-:Y:S01]  /*2f90*/  UMOV UR17, 0xc0000010 ;  /* 0xc000001000117882 */ /* 0x000fe20000000000 */
[----:B------:R-:W-:Y:S01]  /*2fa0*/  UMOV UR19, 0xc0000010 ;  /* 0xc000001000137882 */ /* 0x000fe20000000000 */
[----:B------:R-:W-:Y:S01]  /*2fb0*/  ULOP3.LUT UR7, UR7, 0x10000, URZ, 0xfc, !UPT ;  /* 0x0001000007077892 */ /* 0x000fe2000f8efc3f */
[----:B------:R-:W-:Y:S01]  /*2fc0*/  STL [R1+0x448], RZ ;  /* 0x000448ff01007387 */ /* 0x000fe20000100800 */
[----:B------:R-:W-:-:S02]  /*2fd0*/  CS2R R232, SRZ ;  /* 0x0000000000e87805 */ /* 0x000fc4000001ff00 */
[----:B------:R-:W-:Y:S01]  /*2fe0*/  CS2R R230, SRZ ;  /* 0x0000000000e67805 */ /* 0x000fe2000001ff00 */
[----:B------:R-:W-:Y:S01]  /*2ff0*/  ULEA UR18, UR5, UR7, 0x9 ;  /* 0x0000000705127291 */ /* 0x000fe2000f8e483f */
[----:B------:R-:W-:Y:S01]  /*3000*/  STL [R1+0x444], RZ ;  /* 0x000444ff01007387 */ /* 0x000fe20000100800 */
[----:B------:R-:W-:Y:S01]  /*3010*/  CS2R R228, SRZ ;  /* 0x0000000000e47805 */ /* 0x000fe2000001ff00 */
[----:B------:R-:W-:Y:S01]  /*3020*/  ULDC UR7, c[0x0][0x50c] ;  /* 0x0001430000077ab9 */ /* 0x000fe20000000800 */
[----:B------:R-:W-:Y:S01]  /*3030*/  CS2R R226, SRZ ;  /* 0x0000000000e27805 */ /* 0x000fe2000001ff00 */
[----:B------:R-:W-:Y:S01]  /*3040*/  STL [R1+0x440], RZ ;  /* 0x000440ff01007387 */ /* 0x000fe20000100800 */
[----:B------:R-:W-:Y:S01]  /*3050*/  UISETP.NE.AND UP0, UPT, UR7, 0x1, UPT ;  /* 0x000000010700788c */ /* 0x000fe2000bf05270 */
[----:B------:R-:W-:Y:S02]  /*3060*/  CS2R R224, SRZ ;  /* 0x0000000000e07805 */ /* 0x000fe4000001ff00 */
[----:B------:R-:W-:Y:S01]  /*3070*/  CS2R R222, SRZ ;  /* 0x0000000000de7805 */ /* 0x000fe2000001ff00 */
[----:B------:R-:W-:Y:S01]  /*3080*/  QGMMA.64x256x32.F32.E5M2.E5M2 R4, gdesc[UR16], RZ, !UPT, gsb0 ;  /* 0x03e00000100479f3 */ /* 0x000fe2000c0038ff */
[----:B------:R-:W-:Y:S01]  /*3090*/  STL [R1+0x43c], RZ ;  /* 0x00043cff01007387 */ /* 0x000fe20000100800 */
[----:B------:R-:W-:Y:S01]  /*30a0*/  UIADD3 UR16, UR16, 0x100, URZ ;  /* 0x0000010010107890 */ /* 0x000fe2000fffe03f */
[----:B------:R-:W-:Y:S01]  /*30b0*/  CS2R R220, SRZ ;  /* 0x0000000000dc7805 */ /* 0x000fe2000001ff00 */
[----:B------:R-:W-:Y:S01]  /*30c0*/  UMOV UR17, 0xc0000010 ;  /* 0xc000001000117882 */ /* 0x000fe20000000000 */
[----:B------:R-:W-:Y:S01]  /*30d0*/  STL [R1+0x438], RZ ;  /* 0x000438ff01007387 */ /* 0x000fe20000100800 */
[----:B------:R-:W-:Y:S01]  /*30e0*/  USEL UR7, URZ, 0x1, UP0 ;  /* 0x000000013f077887 */ /* 0x000fe20008000000 */
[----:B------:R-:W-:-:S02]  /*30f0*/  CS2R R218, SRZ ;  /* 0x0000000000da7805 */ /* 0x000fc4000001ff00 */
[----:B------:R-:W-:Y:S01]  /*3100*/  CS2R R216, SRZ ;  /* 0x0000000000d87805 */ /* 0x000fe2000001ff00 */
[----:B------:R-:W-:Y:S01]  /*3110*/  STL [R1+0x434], RZ ;  /* 0x000434ff01007387 */ /* 0x000fe20000100800 */
[----:B------:R-:W-:Y:S02]  /*3120*/  CS2R R214, SRZ ;  /* 0x0000000000d67805 */ /* 0x000fe4000001ff00 */
[----:B------:R-:W-:Y:S02]  /*3130*/  CS2R R212, SRZ ;  /* 0x0000000000d47805 */ /* 0x000fe4000001ff00 */
[----:B------:R-:W-:Y:S01]  /*3140*/  ISETP.NE.AND P1, PT, RZ, UR7, PT ;  /* 0x00000007ff007c0c */ /* 0x000fe2000bf25270 */
        /* <DEDUP_REMOVED lines=93> */
[----:B------:R-:W-:-:S02]  /*3720*/  WARPGROUP.DEPBAR.LE gsb0, 0x0 ;  /* 0x00008000000079c5 */ /* 0x000fc40000010000 */
[----:B--2---:R-:W-:Y:S01]  /*3730*/  IMAD.MOV.U32 R3, RZ, RZ, R129 ;  /* 0x000000ffff037224 */ /* 0x004fe200078e0081 */
[----:B------:R-:W-:Y:S01]  /*3740*/  STL [R1+0x334], RZ ;  /* 0x000334ff01007387 */ /* 0x000fe20000100800 */
[----:B------:R-:W-:Y:S02]  /*3750*/  IMAD.MOV.U32 R2, RZ, RZ, R130 ;  /* 0x000000ffff027224 */ /* 0x000fe400078e0082 */
[----:B0-----:R-:W-:Y:S01]  /*3760*/  IMAD.MOV.U32 R0, RZ, RZ, R131 ;  /* 0x000000ffff007224 */ /* 0x001fe200078e0083 */
        /* <DEDUP_REMOVED lines=23> */
[----:B------:R0:W-:Y:S04]  /*38e0*/  STL.64 [R1], R4 ;  /* 0x0000000401007387 */ /* 0x0001e80000100a00 */
[----:B------:R2:W-:Y:S04]  /*38f0*/  STL.64 [R1+0x8], R6 ;  /* 0x0000080601007387 */ /* 0x0005e80000100a00 */
[----:B------:R4:W-:Y:S04]  /*3900*/  STL.64 [R1+0x10], R8 ;  /* 0x0000100801007387 */ /* 0x0009e80000100a00 */
[----:B------:R5:W-:Y:S01]  /*3910*/  STL.64 [R1+0x18], R10 ;  /* 0x0000180a01007387 */ /* 0x000be20000100a00 */
[----:B0-----:R-:W-:-:S03]  /*3920*/  CS2R R4, SRZ ;  /* 0x0000000000047805 */ /* 0x001fc6000001ff00 */
[----:B------:R0:W-:Y:S01]  /*3930*/  STL.64 [R1+0x20], R12 ;  /* 0x0000200c01007387 */ /* 0x0001e20000100a00 */
[----:B--2---:R-:W-:-:S03]  /*3940*/  CS2R R6, SRZ ;  /* 0x0000000000067805 */ /* 0x004fc6000001ff00 */
[----:B------:R2:W-:Y:S01]  /*3950*/  STL.64 [R1+0x28], R14 ;  /* 0x0000280e01007387 */ /* 0x0005e20000100a00 */
[----:B----4-:R-:W-:-:S03]  /*3960*/  CS2R R8, SRZ ;  /* 0x0000000000087805 */ /* 0x010fc6000001ff00 */
[----:B------:R4:W-:Y:S01]  /*3970*/  STL.64 [R1+0x30], R16 ;  /* 0x0000301001007387 */ /* 0x0009e20000100a00 */
[----:B-----5:R-:W-:-:S03]  /*3980*/  CS2R R10, SRZ ;  /* 0x00000000000a7805 */ /* 0x020fc6000001ff00 */
[----:B------:R5:W-:Y:S01]  /*3990*/  STL.64 [R1+0x38], R18 ;  /* 0x0000381201007387 */ /* 0x000be20000100a00 */
[----:B0-----:R-:W-:-:S03]  /*39a0*/  CS2R R12, SRZ ;  /* 0x00000000000c7805 */ /* 0x001fc6000001ff00 */
[----:B------:R0:W-:Y:S01]  /*39b0*/  STL.64 [R1+0x40], R20 ;  /* 0x0000401401007387 */ /* 0x0001e20000100a00 */
[----:B--2---:R-:W-:-:S03]  /*39c0*/  CS2R R14, SRZ ;  /* 0x00000000000e7805 */ /* 0x004fc6000001ff00 */
[----:B------:R2:W-:Y:S01]  /*39d0*/  STL.64 [R1+0x48], R22 ;  /* 0x0000481601007387 */ /* 0x0005e20000100a00 */
[----:B----4-:R-:W-:-:S03]  /*39e0*/  CS2R R16, SRZ ;  /* 0x0000000000107805 */ /* 0x010fc6000001ff00 */
[----:B------:R-:W-:Y:S01]  /*39f0*/  STL.64 [R1+0x50], R24 ;  /* 0x0000501801007387 */ /* 0x000fe20000100a00 */
[----:B-----5:R-:W-:-:S03]  /*3a00*/  CS2R R18, SRZ ;  /* 0x0000000000127805 */ /* 0x020fc6000001ff00 */
[----:B------:R-:W-:Y:S01]  /*3a10*/  STL.64 [R1+0x58], R26 ;  /* 0x0000581a01007387 */ /* 0x000fe20000100a00 */
[----:B0-----:R-:W-:-:S03]  /*3a20*/  CS2R R20, SRZ ;  /* 0x0000000000147805 */ /* 0x001fc6000001ff00 */
[----:B------:R-:W-:Y:S01]  /*3a30*/  STL.64 [R1+0x60], R28 ;  /* 0x0000601c01007387 */ /* 0x000fe20000100a00 */
[----:B--2---:R-:W-:-:S03]  /*3a40*/  CS2R R22, SRZ ;  /* 0x0000000000167805 */ /* 0x004fc6000001ff00 */
[----:B------:R-:W-:Y:S04]  /*3a50*/  STL.64 [R1+0x68], R30 ;  /* 0x0000681e01007387 */ /* 0x000fe80000100a00 */
        /* <DEDUP_REMOVED lines=49> */
[----:B------:R0:W-:Y:S04]  /*3d70*/  STL.64 [R1+0x1f8], R130 ;  /* 0x0001f88201007387 */ /* 0x0001e80000100a00 */
[----:B------:R2:W-:Y:S04]  /*3d80*/  STL [R1+0x2d4], RZ ;  /* 0x0002d4ff01007387 */ /* 0x0005e80000100800 */
[----:B------:R2:W-:Y:S01]  /*3d90*/  STL [R1+0x2d0], RZ ;  /* 0x0002d0ff01007387 */ /* 0x0005e20000100800 */
[----:B0-----:R-:W-:-:S03]  /*3da0*/  WARPGROUP.ARRIVE ;  /* 0x00000000000079c5 */ /* 0x001fc60000000000 */
[----:B------:R2:W-:Y:S04]  /*3db0*/  STL [R1+0x2cc], RZ ;  /* 0x0002ccff01007387 */ /* 0x0005e80000100800 */
[----:B------:R2:W-:Y:S01]  /*3dc0*/  STL [R1+0x2c8], RZ ;  /* 0x0002c8ff01007387 */ /* 0x0005e20000100800 */
[----:B------:R-:W-:Y:S03]  /*3dd0*/  QGMMA.64x256x32.F32.E5M2.E5M2 R24, gdesc[UR16], RZ, !UPT, gsb0 ;  /* 0x03e00000101879f3 */ /* 0x000fe6000c0038ff */
        /* <DEDUP_REMOVED lines=50> */
[----:B------:R-:W-:-:S02]  /*4100*/  WARPGROUP.DEPBAR.LE gsb0, 0x0 ;  /* 0x00008000000079c5 */ /* 0x000fc40000010000 */
[----:B------:R-:W-:Y:S05]  /*4110*/  @!P1 BRA `(.L_x_23) ;  /* 0x0000002000f89947 */ /* 0x000fea0003800000 */
[----:B------:R-:W4:Y:S04]  /*4120*/  LDL R4, [R1] ;  /* 0x0000000001047983 */ /* 0x000f280000100800 */
[----:B------:R-:W5:Y:S04]  /*4130*/  LDL R5, [R1+0x4] ;  /* 0x0000040001057983 */ /* 0x000f680000100800 */
[----:B------:R-:W3:Y:S04]  /*4140*/  LDL R6, [R1+0x8] ;  /* 0x0000080001067983 */ /* 0x000ee80000100800 */
[----:B------:R-:W2:Y:S04]  /*4150*/  LDL R7, [R1+0xc] ;  /* 0x00000c0001077983 */ /* 0x000ea80000100800 */
        /* <DEDUP_REMOVED lines=100> */
[----:B------:R0:W-:Y:S04]  /*47a0*/  STL [R1+0x4c4], R131 ;  /* 0x0004c48301007387 */ /* 0x0001e80000100800 */
[----:B0-----:R-:W2:Y:S04]  /*47b0*/  LDL R131, [R1+0x1a0] ;  /* 0x0001a00001837983 */ /* 0x001ea80000100800 */
        /* <DEDUP_REMOVED lines=39> */
[----:B0-----:R-:W2:Y:S01]  /*4a30*/  LDL R151, [R1+0x1f0] ;  /* 0x0001f00001977983 */ /* 0x001ea20000100800 */
[----:B------:R-:W-:-:S01]  /*4a40*/  FADD R3, RZ, R3 ;  /* 0x00000003ff037221 */ /* 0x000fc20000000000 */
[----:B------:R-:W-:Y:S01]  /*4a50*/  FADD R2, RZ, R2 ;  /* 0x00000002ff027221 */ /* 0x000fe20000000000 */
[----:B----4-:R-:W-:-:S01]  /*4a60*/  FADD R4, RZ, R4 ;  /* 0x00000004ff047221 */ /* 0x010fc20000000000 */
[----:B-----5:R-:W-:Y:S01]  /*4a70*/  FADD R5, RZ, R5 ;  /* 0x00000005ff057221 */ /* 0x020fe20000000000 */
[----:B---3--:R-:W-:-:S01]  /*4a80*/  FADD R6, RZ, R6 ;  /* 0x00000006ff067221 */ /* 0x008fc20000000000 */
[----:B--2---:R-:W-:Y:S01]  /*4a90*/  FADD R7, RZ, R7 ;  /* 0x00000007ff077221 */ /* 0x004fe20000000000 */
[----:B------:R-:W-:-:S01]  /*4aa0*/  FADD R8, RZ, R8 ;  /* 0x00000008ff087221 */ /* 0x000fc20000000000 */
[----:B------:R-:W-:Y:S01]  /*4ab0*/  FADD R9, RZ, R9 ;  /* 0x00000009ff097221 */ /* 0x000fe20000000000 */
        /* <DEDUP_REMOVED lines=13> */
[----:B------:R-:W2:Y:S01]  /*4b90*/  LDL.LU R131, [R1+0x4c4] ;  /* 0x0004c40001837983 */ /* 0x000ea20000300800 */
        /* <DEDUP_REMOVED lines=13> */
[----:B------:R-:W3:Y:S01]  /*4c70*/  LDL.LU R132, [R1+0x4c0] ;  /* 0x0004c00001847983 */ /* 0x000ee20000300800 */
        /* <DEDUP_REMOVED lines=16> */
[----:B------:R0:W-:Y:S01]  /*4d80*/  STL [R1+0x200], R133 ;  /* 0x0002008501007387 */ /* 0x0001e20000100800 */
        /* <DEDUP_REMOVED lines=9> */
[----:B0-----:R-:W4:Y:S01]  /*4e20*/  LDL.LU R133, [R1+0x4bc] ;  /* 0x0004bc0001857983 */ /* 0x001f220000300800 */
[----:B------:R-:W-:-:S01]  /*4e30*/  FADD R185, RZ, R185 ;  /* 0x000000b9ffb97221 */ /* 0x000fc20000000000 */
[----:B------:R-:W-:Y:S01]  /*4e40*/  FADD R186, RZ, R186 ;  /* 0x000000baffba7221 */ /* 0x000fe20000000000 */
[----:B------:R-:W-:-:S01]  /*4e50*/  FADD R187, RZ, R187 ;  /* 0x000000bbffbb7221 */ /* 0x000fc20000000000 */
        /* <DEDUP_REMOVED lines=10> */
[----:B0-----:R-:W5:Y:S01]  /*4f00*/  LDL.LU R134, [R1+0x4b8] ;  /* 0x0004b80001867983 */ /* 0x001f620000300800 */
        /* <DEDUP_REMOVED lines=51> */
[----:B0-----:R-:W5:Y:S04]  /*5240*/  LDL.LU R138, [R1+0x4a8] ;  /* 0x0004a800018a7983 */ /* 0x001f680000300800 */
[----:B------:R0:W-:Y:S01]  /*5250*/  STL [R1+0x218], R139 ;  /* 0x0002188b01007387 */ /* 0x0001e20000100800 */
[----:B------:R-:W-:-:S03]  /*5260*/  FADD R140, RZ, R140 ;  /* 0x0000008cff8c7221 */ /* 0x000fc60000000000 */
        /* <DEDUP_REMOVED lines=34> */
[----:B------:R0:W-:Y:S04]  /*5490*/  STL [R1+0x248], R151 ;  /* 0x0002489701007387 */ /* 0x0001e80000100800 */
[----:B0-----:R-:W5:Y:S04]  /*54a0*/  LDL.LU R151, [R1+0x474] ;  /* 0x0004740001977983 */ /* 0x001f680000300800 */
[----:B------:R0:W-:Y:S04]  /*54b0*/  STL [R1+0x24c], R3 ;  /* 0x00024c0301007387 */ /* 0x0001e80000100800 */
[----:B------:R1:W-:Y:S01]  /*54c0*/  STL [R1+0x250], R2 ;  /* 0x0002500201007387 */ /* 0x0003e20000100800 */
[----:B0-----:R-:W-:-:S01]  /*54d0*/  FADD R3, RZ, R0 ;  /* 0x00000000ff037221 */ /* 0x001fc20000000000 */
[----:B------:R-:W-:Y:S01]  /*54e0*/  FADD R0, RZ, R25 ;  /* 0x00000019ff007221 */ /* 0x000fe20000000000 */
[----:B-1----:R-:W-:-:S03]  /*54f0*/  FADD R2, RZ, R24 ;  /* 0x00000018ff027221 */ /* 0x002fc60000000000 */
[----:B------:R0:W-:Y:S04]  /*5500*/  STL [R1+0x254], R3 ;  /* 0x0002540301007387 */ /* 0x0001e80000100800 */
[----:B------:R1:W-:Y:S04]  /*5510*/  STL [R1+0x258], R2 ;  /* 0x0002580201007387 */ /* 0x0003e80000100800 */
[----:B------:R2:W-:Y:S01]  /*5520*/  STL [R1+0x25c], R0 ;  /* 0x00025c0001007387 */ /* 0x0005e20000100800 */
[----:B0-----:R-:W-:-:S01]  /*5530*/  FADD R3, RZ, R26 ;  /* 0x0000001aff037221 */ /* 0x001fc20000000000 */
[----:B-1----:R-:W-:-:S04]  /*5540*/  FADD R2, RZ, R27 ;  /* 0x0000001bff027221 */ /* 0x002fc80000000000 */
[----:B------:R0:W-:Y:S01]  /*5550*/  STL [R1+0x260], R3 ;  /* 0x0002600301007387 */ /* 0x0001e20000100800 */
[----:B--2---:R-:W-:-:S03]  /*5560*/  FADD R0, RZ, R28 ;  /* 0x0000001cff007221 */ /* 0x004fc60000000000 */
        /* <DEDUP_REMOVED lines=207> */
[----:B---3--:R-:W-:-:S04]  /*6260*/  FADD R2, RZ, R132 ;  /* 0x00000084ff027221 */ /* 0x008fc80000000000 */
[----:B------:R5:W-:Y:S01]  /*6270*/  STL [R1+0x404], R3 ;  /* 0x0004040301007387 */ /* 0x000be20000100800 */
[----:B----4-:R-:W-:-:S03]  /*6280*/  FADD R0, RZ, R133 ;  /* 0x00000085ff007221 */ /* 0x010fc60000000000 */
[----:B------:R0:W-:Y:S04]  /*6290*/  STL [R1+0x408], R2 ;  /* 0x0004080201007387 */ /* 0x0001e80000100800 */
[----:B------:R1:W-:Y:S01]  /*62a0*/  STL [R1+0x40c], R0 ;  /* 0x00040c0001007387 */ /* 0x0003e20000100800 */
[----:B-----5:R-:W-:-:S01]  /*62b0*/  FADD R3, RZ, R134 ;  /* 0x00000086ff037221 */ /* 0x020fc20000000000 */
[----:B0-----:R-:W-:-:S04]  /*62c0*/  FADD R2, RZ, R135 ;  /* 0x00000087ff027221 */ /* 0x001fc80000000000 */
[----:B------:R0:W-:Y:S01]  /*62d0*/  STL [R1+0x410], R3 ;  /* 0x0004100301007387 */ /* 0x0001e20000100800 */
[----:B-1----:R-:W-:-:S03]  /*62e0*/  FADD R0, RZ, R136 ;  /* 0x00000088ff007221 */ /* 0x002fc60000000000 */
        /* <DEDUP_REMOVED lines=32> */
[----:B------:R-:W-:-:S05]  /*64f0*/  UMOV UR6, URZ ;  /* 0x0000003f00067c82 */ /* 0x000fca0008000000 */
.L_x_23:
[----:B------:R-:W-:-:S04]  /*6500*/  UIADD3 UR14, UR5, 0x1, URZ ;  /* 0x00000001050e7890 */ /* 0x000fc8000fffe03f */
[----:B------:R-:W-:-:S04]  /*6510*/  UISETP.NE.AND UP0, UPT, UR14, 0xe, UPT ;  /* 0x0000000e0e00788c */ /* 0x000fc8000bf05270 */
[----:B------:R-:W-:Y:S02]  /*6520*/  USEL UR8, URZ, 0x1, UP0 ;  /* 0x000000013f087887 */ /* 0x000fe40008000000 */
[----:B------:R-:W-:Y:S02]  /*6530*/  USEL UR14, UR14, URZ, UP0 ;  /* 0x0000003f0e0e7287 */ /* 0x000fe40008000000 */
[----:B------:R-:W-:-:S06]  /*6540*/  ULOP3.LUT UR8, UR4, UR8, URZ, 0x3c, !UPT ;  /* 0x0000000804087292 */ /* 0x000fcc000f8e3c3f */
[----:B0-----:R-:W-:Y:S01]  /*6550*/  IMAD.U32 R0, RZ, RZ, UR8 ;  /* 0x00000008ff007e24 */ /* 0x001fe2000f8e00ff */
[----:B------:R-:W-:-:S06]  /*6560*/  UMOV UR8, 0x1 ;  /* 0x0000000100087882 */ /* 0x000fcc0000000000 */
.L_x_18:
[----:B------:R-:W-:-:S04]  /*6570*/  UISETP.LT.AND UP0, UPT, UR9, 0x1, UPT ;  /* 0x000000010900788c */ /* 0x000fc8000bf01270 */
[----:B------:R-:W-:-:S04]  /*6580*/  USEL UR15, UR9, 0x1, UP0 ;  /* 0x00000001090f7887 */ /* 0x000fc80008000000 */
[----:B------:R-:W-:-:S04]  /*6590*/  UIADD3 UR15, UR9, -UR15, URZ ;  /* 0x8000000f090f7290 */ /* 0x000fc8000fffe03f */
[----:B------:R-:W-:-:S06]  /*65a0*/  UISETP.GE.AND UP0, UPT, UR15, 0x1, UPT ;  /* 0x000000010f00788c */ /* 0x000fcc000bf06270 */
[----:B------:R-:W-:-:S13]  /*65b0*/  PLOP3.LUT P1, PT, PT, PT, UP0, 0x80, 0x0 ;  /* 0x000000000000781c */ /* 0x000fda0003f2f008 */
[----:B------:R-:W-:Y:S05]  /*65c0*/  @!P1 BRA `(.L_x_24) ;  /* 0x0000004c00a49947 */ /* 0x000fea0003800000 */
[----:B------:R-:W-:Y:S01]  /*65d0*/  IMAD.U32 R2, RZ, RZ, UR15 ;  /* 0x0000000fff027e24 */ /* 0x000fe2000f8e00ff */
[----:B------:R-:W-:Y:S01]  /*65e0*/  UMOV UR25, UR5 ;  /* 0x0000000500197c82 */ /* 0x000fe20008000000 */
[----:B------:R-:W-:-:S05]  /*65f0*/  ULDC UR26, c[0x0][0x50c] ;  /* 0x00014300001a7ab9 */ /* 0x000fca0000000800 */
.L_x_32:
[----:B------:R-:W-:-:S06]  /*6600*/  UISETP.NE.AND UP0, UPT, UR24, 0x3, UPT ;  /* 0x000000031800788c */ /* 0x000fcc000bf05270 */
[----:B------:R-:W-:-:S13]  /*6610*/  PLOP3.LUT P2, PT, PT, PT, UP0, 0x80, 0x0 ;  /* 0x000000000000781c */ /* 0x000fda0003f4f008 */
[----:B0-----:R-:W-:Y:S05]  /*6620*/  @!P2 BRA `(.L_x_25) ;  /* 0x000000000004a947 */ /* 0x001fea0003800000 */
[----:B------:R-:W-:Y:S01]  /*6630*/  BPT.TRAP 0x1 ;  /* 0x000000040000795c */ /* 0x000fe20000300000 */
.L_x_25:
[----:B------:R-:W0:Y:S01]  /*6640*/  S2UR UR15, SR_CgaCtaId ;  /* 0x00000000000f79c3 */ /* 0x000e220000008800 */
[----:B------:R-:W-:Y:S01]  /*6650*/  UMOV UR11, 0x400 ;  /* 0x00000400000b7882 */ /* 0x000fe20000000000 */
[----:B------:R-:W-:Y:S01]  /*6660*/  SHF.L.U32 R3, R0, 0x1f, RZ ;  /* 0x0000001f00037819 */ /* 0x000fe200000006ff */
[----:B0-----:R-:W-:-:S04]  /*6670*/  ULEA UR11, UR15, UR11, 0x18 ;  /* 0x0000000b0f0b7291 */ /* 0x001fc8000f8ec03f */
[----:B------:R-:W-:-:S09]  /*6680*/  ULEA UR15, UR14, UR11, 0x3 ;  /* 0x0000000b0e0f7291 */ /* 0x000fd2000f8e183f */
[----:B------:R0:W4:Y:S01]  /*6690*/  SYNCS.PHASECHK.TRANS64.TRYWAIT P1, [UR15], R3 ;  /* 0x00000003ff0075a7 */ /* 0x000122000802014f */
[----:B------:R-:W-:Y:S05]  /*66a0*/  @!P2 BRA `(.L_x_26) ;  /* 0x000000000004a947 */ /* 0x000fea0003800000 */
[----:B------:R-:W-:Y:S01]  /*66b0*/  BPT.TRAP 0x1 ;  /* 0x000000040000795c */ /* 0x000fe20000300000 */
.L_x_26:
[----:B----4-:R-:W-:Y:S05]  /*66c0*/  @P1 BRA `(.L_x_27) ;  /* 0x0000000000081947 */ /* 0x010fea0003800000 */
[----:B------:R-:W4:Y:S02]  /*66d0*/  SYNCS.PHASECHK.TRANS64.TRYWAIT P1, [UR15], R3 ;  /* 0x00000003ff0075a7 */ /* 0x000f24000802014f */
[----:B----4-:R-:W-:Y:S05]  /*66e0*/  @!P1 BRA `(.L_x_28) ;  /* 0x000001d400549947 */ /* 0x010fea0003800000 */
.L_x_27:
        /* <DEDUP_REMOVED lines=64> */
[----:B----4-:R-:W4:Y:S04]  /*6af0*/  LDL.LU.64 R108, [R1] ;  /* 0x00000000016c7983 */ /* 0x010f280000300a00 */
[----:B------:R-:W4:Y:S04]  /*6b00*/  LDL.LU.64 R110, [R1+0x8] ;  /* 0x00000800016e7983 */ /* 0x000f280000300a00 */
        /* <DEDUP_REMOVED lines=61> */
[----:B------:R-:W4:Y:S01]  /*6ee0*/  LDL.LU.64 R234, [R1+0x1f8] ;  /* 0x0001f80001ea7983 */ /* 0x000f220000300a00 */
[----:B------:R-:W-:-:S02]  /*6ef0*/  UIADD3 UR15, UR11, 0x1c200, URZ ;  /* 0x0001c2000b0f7890 */ /* 0x000fc4000fffe03f */
[----:B------:R-:W-:Y:S02]  /*6f00*/  UISETP.NE.AND UP0, UPT, UR7, URZ, UPT ;  /* 0x0000003f0700728c */ /* 0x000fe4000bf05270 */
[----:B------:R-:W-:Y:S02]  /*6f10*/  USHF.R.U32.HI UR15, URZ, 0x4, UR15 ;  /* 0x000000043f0f7899 */ /* 0x000fe4000801160f */
[----:B------:R-:W-:Y:S02]  /*6f20*/  USEL UR8, UR8, URZ, !UP0 ;  /* 0x0000003f08087287 */ /* 0x000fe4000c000000 */
[----:B------:R-:W-:Y:S02]  /*6f30*/  ULOP3.LUT UR15, UR15, 0x3fff, URZ, 0xc0, !UPT ;  /* 0x00003fff0f0f7892 */ /* 0x000fe4000f8ec03f */
[----:B------:R-:W-:Y:S02]  /*6f40*/  ULOP3.LUT UR16, UR12, 0x10000, URZ, 0xfc, !UPT ;  /* 0x000100000c107892 */ /* 0x000fe4000f8efc3f */
[----:B------:R-:W-:-:S02]  /*6f50*/  ULOP3.LUT UR15, UR15, 0x10000, URZ, 0xfc, !UPT ;  /* 0x000100000f0f7892 */ /* 0x000fc4000f8efc3f */
[----:B------:R-:W-:Y:S02]  /*6f60*/  UISETP.NE.U32.AND UP0, UPT, UR8, URZ, UPT ;  /* 0x0000003f0800728c */ /* 0x000fe4000bf05070 */
[----:B------:R-:W-:Y:S02]  /*6f70*/  ULEA UR16, UR14, UR16, 0x9 ;  /* 0x000000100e107291 */ /* 0x000fe4000f8e483f */
[----:B------:R-:W-:Y:S01]  /*6f80*/  ULEA UR18, UR14, UR15, 0x9 ;  /* 0x0000000f0e127291 */ /* 0x000fe2000f8e483f */
[----:B------:R-:W-:Y:S01]  /*6f90*/  UMOV UR17, 0xc0000010 ;  /* 0xc000001000117882 */ /* 0x000fe20000000000 */
[----:B------:R-:W-:Y:S01]  /*6fa0*/  UMOV UR19, 0xc0000010 ;  /* 0xc000001000137882 */ /* 0x000fe20000000000 */
[----:B----4-:R-:W-:-:S06]  /*6fb0*/  WARPGROUP.ARRIVE ;  /* 0x00000000000079c5 */ /* 0x010fcc0000000000 */
[----:B------:R-:W-:Y:S03]  /*6fc0*/  QGMMA.64x256x32.F32.E5M2.E5M2 R108, gdesc[UR16], R108, UP0, gsb0 ;  /* 0x03e00000106c79f3 */ /* 0x000fe6000b80386c */
[----:B------:R-:W-:Y:S02]  /*6fd0*/  WARPGROUP.DEPBAR.LE gsb0, 0x0 ;  /* 0x00008000000079c5 */ /* 0x000fe40000010000 */
[----:B------:R-:W-:Y:S01]  /*6fe0*/  STL.64 [R1], R108 ;  /* 0x0000006c01007387 */ /* 0x000fe20000100a00 */
[----:B0-----:R-:W-:-:S03]  /*6ff0*/  IMAD.MOV.U32 R3, RZ, RZ, R108 ;  /* 0x000000ffff037224 */ /* 0x001fc600078e006c */
        /* <DEDUP_REMOVED lines=63> */
[----:B0-----:R0:W5:Y:S04]  /*73f0*/  LDL.LU.64 R234, [R1+0x670] ;  /* 0x0006700001ea7983 */ /* 0x0011680000300a00 */
[----:B------:R0:W5:Y:S04]  /*7400*/  LDL.LU.64 R232, [R1+0x668] ;  /* 0x0006680001e87983 */ /* 0x0001680000300a00 */
        /* <DEDUP_REMOVED lines=62> */
[----:B------:R-:W-:Y:S01]  /*77f0*/  UIADD3 UR16, UR16, 0x100, URZ ;  /* 0x0000010010107890 */ /* 0x000fe2000fffe03f */
[----:B------:R-:W-:Y:S01]  /*7800*/  UMOV UR17, 0xc0000010 ;  /* 0xc000001000117882 */ /* 0x000fe20000000000 */
[----:B------:R-:W-:Y:S01]  /*7810*/  UIADD3 UR6, UR6, 0x1, URZ ;  /* 0x0000000106067890 */ /* 0x000fe2000fffe03f */
[----:B----4-:R-:W-:-:S06]  /*7820*/  WARPGROUP.ARRIVE ;  /* 0x00000000000079c5 */ /* 0x010fcc0000000000 */
[----:B------:R-:W-:Y:S01]  /*7830*/  QGMMA.64x256x32.F32.E5M2.E5M2 R24, gdesc[UR16], R24, UP0, gsb0 ;  /* 0x03e00000101879f3 */ /* 0x000fe2000b803818 */
[----:B------:R-:W-:-:S04]  /*7840*/  UISETP.NE.AND UP0, UPT, UR6, UR26, UPT ;  /* 0x0000001a0600728c */ /* 0x000fc8000bf05270 */
[----:B------:R-:W-:-:S06]  /*7850*/  USEL UR7, URZ, 0x1, UP0 ;  /* 0x000000013f077887 */ /* 0x000fcc0008000000 */
[----:B------:R-:W-:Y:S01]  /*7860*/  ISETP.NE.AND P1, PT, RZ, UR7, PT ;  /* 0x00000007ff007c0c */ /* 0x000fe2000bf25270 */
[----:B------:R-:W-:-:S12]  /*7870*/  WARPGROUP.DEPBAR.LE gsb0, 0x0 ;  /* 0x00008000000079c5 */ /* 0x000fd80000010000 */
[----:B0-----:R-:W-:Y:S05]  /*7880*/  @!P1 BRA `(.L_x_29) ;  /* 0x00000038008c9947 */ /* 0x001fea0003800000 */
[----:B------:R0:W-:Y:S04]  /*7890*/  STL [R1+0x65c], R31 ;  /* 0x00065c1f01007387 */ /* 0x0001e80000100800 */
[----:B------:R4:W-:Y:S01]  /*78a0*/  STL [R1+0x658], R32 ;  /* 0x0006582001007387 */ /* 0x0009e20000100800 */
[----:B0-----:R-:W-:-:S03]  /*78b0*/  IMAD.MOV.U32 R31, RZ, RZ, R3 ;  /* 0x000000ffff1f7224 */ /* 0x001fc600078e0003 */
[----:B----4-:R-:W4:Y:S04]  /*78c0*/  LDL R32, [R1+0x4] ;  /* 0x0000040001207983 */ /* 0x010f280000100800 */
[----:B------:R0:W-:Y:S04]  /*78d0*/  STL [R1+0x654], R33 ;  /* 0x0006542101007387 */ /* 0x0001e80000100800 */
[----:B0-----:R-:W2:Y:S04]  /*78e0*/  LDL R33, [R1+0x8] ;  /* 0x0000080001217983 */ /* 0x001ea80000100800 */
[----:B------:R0:W-:Y:S04]  /*78f0*/  STL [R1+0x650], R34 ;  /* 0x0006502201007387 */ /* 0x0001e80000100800 */
[----:B0-----:R-:W3:Y:S04]  /*7900*/  LDL R34, [R1+0xc] ;  /* 0x00000c0001227983 */ /* 0x001ee80000100800 */
        /* <DEDUP_REMOVED lines=175> */
[----:B0-----:R-:W3:Y:S04]  /*8400*/  LDL.LU R122, [R1+0x200] ;  /* 0x00020000017a7983 */ /* 0x001ee80000300800 */
        /* <DEDUP_REMOVED lines=14> */
[----:B------:R-:W3:Y:S04]  /*84f0*/  LDL.LU R3, [R1+0x234] ;  /* 0x0002340001037983 */ /* 0x000ee80000300800 */
        /* <DEDUP_REMOVED lines=46> */
[----:B-----5:R0:W-:Y:S04]  /*87e0*/  STL [R1+0x474], R0 ;  /* 0x0004740001007387 */ /* 0x0201e80000100800 */
[----:B0-----:R-:W3:Y:S01]  /*87f0*/  LDL R0, [R1+0x168] ;  /* 0x0001680001007983 */ /* 0x001ee20000100800 */
[----:B------:R-:W-:-:S01]  /*8800*/  FADD R4, R31, R4 ;  /* 0x000000041f047221 */ /* 0x000fc20000000000 */
[----:B----4-:R-:W-:Y:S01]  /*8810*/  FADD R5, R32, R5 ;  /* 0x0000000520057221 */ /* 0x010fe20000000000 */
[----:B--2---:R-:W-:-:S01]  /*8820*/  FADD R6, R33, R6 ;  /* 0x0000000621067221 */ /* 0x004fc20000000000 */
[----:B------:R-:W2:Y:S01]  /*8830*/  LDL.LU R31, [R1+0x65c] ;  /* 0x00065c00011f7983 */ /* 0x000ea20000300800 */
[----:B---3--:R-:W-:-:S01]  /*8840*/  FADD R7, R34, R7 ;  /* 0x0000000722077221 */ /* 0x008fc20000000000 */
[----:B------:R-:W-:-:S02]  /*8850*/  FADD R8, R35, R8 ;  /* 0x0000000823087221 */ /* 0x000fc40000000000 */
[----:B------:R-:W3:Y:S01]  /*8860*/  LDL.LU R32, [R1+0x658] ;  /* 0x0006580001207983 */ /* 0x000ee20000300800 */
[----:B------:R-:W-:-:S03]  /*8870*/  FADD R9, R36, R9 ;  /* 0x0000000924097221 */ /* 0x000fc60000000000 */
[----:B------:R-:W4:Y:S01]  /*8880*/  LDL.LU R33, [R1+0x654] ;  /* 0x0006540001217983 */ /* 0x000f220000300800 */
        /* <DEDUP_REMOVED lines=160> */
[----:B------:R-:W-:-:S01]  /*9290*/  FADD R218, R117, R218 ;  /* 0x000000da75da7221 */ /* 0x000fc20000000000 */
[----:B------:R-:W-:Y:S02]  /*92a0*/  FADD R122, R124, R122 ;  /* 0x0000007a7c7a7221 */ /* 0x000fe40000000000 */
[----:B------:R-:W4:Y:S01]  /*92b0*/  LDL.LU R114, [R1+0x510] ;  /* 0x0005100001727983 */ /* 0x000f220000300800 */
[----:B------:R-:W-:-:S03]  /*92c0*/  FADD R219, R118, R219 ;  /* 0x000000db76db7221 */ /* 0x000fc60000000000 */
[----:B------:R-:W4:Y:S01]  /*92d0*/  LDL.LU R115, [R1+0x50c] ;  /* 0x00050c0001737983 */ /* 0x000f220000300800 */
[----:B------:R-:W-:-:S03]  /*92e0*/  FADD R220, R119, R220 ;  /* 0x000000dc77dc7221 */ /* 0x000fc60000000000 */
[----:B------:R-:W4:Y:S01]  /*92f0*/  LDL.LU R116, [R1+0x508] ;  /* 0x0005080001747983 */ /* 0x000f220000300800 */
[----:B------:R-:W-:-:S03]  /*9300*/  FADD R221, R120, R221 ;  /* 0x000000dd78dd7221 */ /* 0x000fc60000000000 */
[----:B------:R-:W4:Y:S04]  /*9310*/  LDL.LU R117, [R1+0x504] ;  /* 0x0005040001757983 */ /* 0x000f280000300800 */
[----:B------:R-:W4:Y:S04]  /*9320*/  LDL.LU R118, [R1+0x500] ;  /* 0x0005000001767983 */ /* 0x000f280000300800 */
[----:B------:R-:W4:Y:S04]  /*9330*/  LDL.LU R119, [R1+0x4fc] ;  /* 0x0004fc0001777983 */ /* 0x000f280000300800 */
[----:B------:R-:W4:Y:S01]  /*9340*/  LDL.LU R120, [R1+0x4f8] ;  /* 0x0004f80001787983 */ /* 0x000f220000300800 */
[----:B------:R-:W-:-:S01]  /*9350*/  FADD R237, R126, R237 ;  /* 0x000000ed7eed7221 */ /* 0x000fc20000000000 */
[----:B------:R-:W-:Y:S01]  /*9360*/  FADD R236, R128, R236 ;  /* 0x000000ec80ec7221 */ /* 0x000fe20000000000 */
[----:B------:R-:W-:-:S01]  /*9370*/  FADD R225, R150, R225 ;  /* 0x000000e196e17221 */ /* 0x000fc20000000000 */
[----:B------:R0:W-:Y:S01]  /*9380*/  STL [R1+0x200], R122 ;  /* 0x0002007a01007387 */ /* 0x0001e20000100800 */
[----:B------:R-:W-:-:S01]  /*9390*/  FADD R228, R146, R228 ;  /* 0x000000e492e47221 */ /* 0x000fc20000000000 */
[----:B------:R-:W-:Y:S01]  /*93a0*/  FADD R230, R143, R230 ;  /* 0x000000e68fe67221 */ /* 0x000fe20000000000 */
[----:B------:R-:W-:-:S01]  /*93b0*/  FADD R231, R141, R231 ;  /* 0x000000e78de77221 */ /* 0x000fc20000000000 */
[----:B------:R-:W-:Y:S01]  /*93c0*/  FADD R223, R2, R223 ;  /* 0x000000df02df7221 */ /* 0x000fe20000000000 */
[----:B------:R-:W-:-:S01]  /*93d0*/  FADD R222, R0, R222 ;  /* 0x000000de00de7221 */ /* 0x000fc20000000000 */
[----:B------:R-:W-:Y:S01]  /*93e0*/  FADD R224, R151, R224 ;  /* 0x000000e097e07221 */ /* 0x000fe20000000000 */
[----:B------:R-:W-:-:S01]  /*93f0*/  FADD R226, R149, R226 ;  /* 0x000000e295e27221 */ /* 0x000fc20000000000 */
[----:B------:R-:W-:Y:S01]  /*9400*/  FADD R227, R147, R227 ;  /* 0x000000e393e37221 */ /* 0x000fe20000000000 */
[----:B------:R-:W-:-:S01]  /*9410*/  FADD R229, R145, R229 ;  /* 0x000000e591e57221 */ /* 0x000fc20000000000 */
[----:B0-----:R-:W2:Y:S01]  /*9420*/  LDL.LU R122, [R1+0x204] ;  /* 0x00020400017a7983 */ /* 0x001ea20000300800 */
[----:B------:R-:W-:-:S01]  /*9430*/  FADD R232, R136, R232 ;  /* 0x000000e888e87221 */ /* 0x000fc20000000000 */
[----:B------:R-:W-:Y:S01]  /*9440*/  FADD R233, R134, R233 ;  /* 0x000000e986e97221 */ /* 0x000fe20000000000 */
[----:B------:R-:W-:-:S01]  /*9450*/  FADD R234, R132, R234 ;  /* 0x000000ea84ea7221 */ /* 0x000fc20000000000 */
[----:B------:R-:W3:Y:S01]  /*9460*/  LDL.LU R124, [R1+0x208] ;  /* 0x00020800017c7983 */ /* 0x000ee20000300800 */
[----:B------:R-:W-:-:S03]  /*9470*/  FADD R235, R130, R235 ;  /* 0x000000eb82eb7221 */ /* 0x000fc60000000000 */
[----:B------:R-:W4:Y:S04]  /*9480*/  LDL.LU R126, [R1+0x20c] ;  /* 0x00020c00017e7983 */ /* 0x000f280000300800 */
[----:B------:R-:W4:Y:S04]  /*9490*/  LDL.LU R128, [R1+0x210] ;  /* 0x0002100001807983 */ /* 0x000f280000300800 */
[----:B------:R-:W4:Y:S04]  /*94a0*/  LDL.LU R150, [R1+0x214] ;  /* 0x0002140001967983 */ /* 0x000f280000300800 */
[----:B------:R-:W4:Y:S04]  /*94b0*/  LDL.LU R146, [R1+0x218] ;  /* 0x0002180001927983 */ /* 0x000f280000300800 */
[----:B------:R-:W4:Y:S04]  /*94c0*/  LDL.LU R143, [R1+0x21c] ;  /* 0x00021c00018f7983 */ /* 0x000f280000300800 */
[----:B------:R-:W4:Y:S04]  /*94d0*/  LDL.LU R141, [R1+0x220] ;  /* 0x00022000018d7983 */ /* 0x000f280000300800 */
[----:B------:R-:W4:Y:S04]  /*94e0*/  LDL.LU R2, [R1+0x224] ;  /* 0x0002240001027983 */ /* 0x000f280000300800 */
[----:B------:R-:W4:Y:S04]  /*94f0*/  LDL.LU R0, [R1+0x228] ;  /* 0x0002280001007983 */ /* 0x000f280000300800 */
[----:B------:R-:W4:Y:S04]  /*9500*/  LDL R130, [R1+0x1e0] ;  /* 0x0001e00001827983 */ /* 0x000f280000100800 */
[----:B------:R-:W4:Y:S04]  /*9510*/  LDL R132, [R1+0x1e4] ;  /* 0x0001e40001847983 */ /* 0x000f280000100800 */
[----:B------:R-:W4:Y:S04]  /*9520*/  LDL R134, [R1+0x1e8] ;  /* 0x0001e80001867983 */ /* 0x000f280000100800 */
[----:B------:R-:W4:Y:S04]  /*9530*/  LDL R136, [R1+0x1ec] ;  /* 0x0001ec0001887983 */ /* 0x000f280000100800 */
[----:B------:R-:W4:Y:S04]  /*9540*/  LDL R151, [R1+0x1f0] ;  /* 0x0001f00001977983 */ /* 0x000f280000100800 */
[----:B------:R-:W4:Y:S04]  /*9550*/  LDL R149, [R1+0x1f4] ;  /* 0x0001f40001957983 */ /* 0x000f280000100800 */
[----:B------:R-:W4:Y:S04]  /*9560*/  LDL R147, [R1+0x1f8] ;  /* 0x0001f80001937983 */ /* 0x000f280000100800 */
[----:B------:R-:W4:Y:S01]  /*9570*/  LDL R145, [R1+0x1fc] ;  /* 0x0001fc0001917983 */ /* 0x000f220000100800 */
[----:B------:R-:W-:-:S01]  /*9580*/  FADD R137, R138, R137 ;  /* 0x000000898a897221 */ /* 0x000fc20000000000 */
[----:B------:R-:W-:Y:S01]  /*9590*/  FADD R133, R135, R133 ;  /* 0x0000008587857221 */ /* 0x000fe20000000000 */
[----:B------:R-:W-:-:S01]  /*95a0*/  FADD R3, R131, R3 ;  /* 0x0000000383037221 */ /* 0x000fc20000000000 */
[----:B--2---:R-:W-:-:S02]  /*95b0*/  FADD R122, R121, R122 ;  /* 0x0000007a797a7221 */ /* 0x004fc40000000000 */
[----:B------:R-:W2:Y:S01]  /*95c0*/  LDL.LU R121, [R1+0x4f4] ;  /* 0x0004f40001797983 */ /* 0x000ea20000300800 */
[----:B---3--:R-:W-:-:S03]  /*95d0*/  FADD R124, R123, R124 ;  /* 0x0000007c7b7c7221 */ /* 0x008fc60000000000 */
[----:B------:R0:W-:Y:S01]  /*95e0*/  STL [R1+0x204], R122 ;  /* 0x0002047a01007387 */ /* 0x0001e20000100800 */
[----:B----4-:R-:W-:-:S01]  /*95f0*/  FADD R126, R125, R126 ;  /* 0x0000007e7d7e7221 */ /* 0x010fc20000000000 */
[----:B------:R-:W-:Y:S02]  /*9600*/  FADD R128, R127, R128 ;  /* 0x000000807f807221 */ /* 0x000fe40000000000 */
[----:B0-----:R-:W3:Y:S04]  /*9610*/  LDL.LU R122, [R1+0x4f0] ;  /* 0x0004f000017a7983 */ /* 0x001ee80000300800 */
[----:B------:R-:W4:Y:S04]  /*9620*/  LDL.LU R123, [R1+0x4ec] ;  /* 0x0004ec00017b7983 */ /* 0x000f280000300800 */
[----:B------:R0:W-:Y:S01]  /*9630*/  STL [R1+0x208], R124 ;  /* 0x0002087c01007387 */ /* 0x0001e20000100800 */
[----:B------:R-:W-:-:S01]  /*9640*/  FADD R150, R129, R150 ;  /* 0x0000009681967221 */ /* 0x000fc20000000000 */
[----:B------:R-:W-:Y:S01]  /*9650*/  FADD R146, R148, R146 ;  /* 0x0000009294927221 */ /* 0x000fe20000000000 */
[----:B------:R-:W-:-:S01]  /*9660*/  FADD R143, R144, R143 ;  /* 0x0000008f908f7221 */ /* 0x000fc20000000000 */
[----:B------:R-:W-:Y:S01]  /*9670*/  FADD R141, R142, R141 ;  /* 0x0000008d8e8d7221 */ /* 0x000fe20000000000 */
[----:B0-----:R-:W4:Y:S04]  /*9680*/  LDL.LU R124, [R1+0x4e8] ;  /* 0x0004e800017c7983 */ /* 0x001f280000300800 */
[----:B------:R-:W4:Y:S04]  /*9690*/  LDL.LU R125, [R1+0x4e4] ;  /* 0x0004e400017d7983 */ /* 0x000f280000300800 */
[----:B------:R0:W-:Y:S01]  /*96a0*/  STL [R1+0x20c], R126 ;  /* 0x00020c7e01007387 */ /* 0x0001e20000100800 */
[----:B------:R-:W-:-:S01]  /*96b0*/  FADD R2, R140, R2 ;  /* 0x000000028c027221 */ /* 0x000fc20000000000 */
[----:B------:R-:W-:-:S02]  /*96c0*/  FADD R0, R139, R0 ;  /* 0x000000008b007221 */ /* 0x000fc40000000000 */
[----:B0-----:R-:W4:Y:S04]  /*96d0*/  LDL.LU R126, [R1+0x4e0] ;  /* 0x0004e000017e7983 */ /* 0x001f280000300800 */
[----:B------:R-:W4:Y:S04]  /*96e0*/  LDL.LU R127, [R1+0x4dc] ;  /* 0x0004dc00017f7983 */ /* 0x000f280000300800 */
[----:B------:R0:W-:Y:S04]  /*96f0*/  STL [R1+0x210], R128 ;  /* 0x0002108001007387 */ /* 0x0001e80000100800 */
[----:B0-----:R-:W4:Y:S04]  /*9700*/  LDL.LU R128, [R1+0x4d8] ;  /* 0x0004d80001807983 */ /* 0x001f280000300800 */
[----:B------:R-:W4:Y:S04]  /*9710*/  LDL.LU R129, [R1+0x4d4] ;  /* 0x0004d40001817983 */ /* 0x000f280000300800 */
[----:B------:R-:W-:Y:S04]  /*9720*/  STL [R1+0x214], R150 ;  /* 0x0002149601007387 */ /* 0x000fe80000100800 */
[----:B------:R-:W-:Y:S04]  /*9730*/  STL [R1+0x218], R146 ;  /* 0x0002189201007387 */ /* 0x000fe80000100800 */
[----:B------:R-:W-:Y:S04]  /*9740*/  STL [R1+0x21c], R143 ;  /* 0x00021c8f01007387 */ /* 0x000fe80000100800 */
[----:B------:R-:W-:Y:S04]  /*9750*/  STL [R1+0x220], R141 ;  /* 0x0002208d01007387 */ /* 0x000fe80000100800 */
[----:B------:R-:W-:Y:S04]  /*9760*/  STL [R1+0x224], R2 ;  /* 0x0002240201007387 */ /* 0x000fe80000100800 */
[----:B------:R-:W-:Y:S04]  /*9770*/  STL [R1+0x228], R0 ;  /* 0x0002280001007387 */ /* 0x000fe80000100800 */
[----:B------:R-:W2:Y:S04]  /*9780*/  LDL.LU R131, [R1+0x238] ;  /* 0x0002380001837983 */ /* 0x000ea80000300800 */
[----:B------:R-:W-:Y:S04]  /*9790*/  STL [R1+0x22c], R137 ;  /* 0x00022c8901007387 */ /* 0x000fe80000100800 */
[----:B------:R0:W-:Y:S04]  /*97a0*/  STL [R1+0x230], R133 ;  /* 0x0002308501007387 */ /* 0x0001e80000100800 */
[----:B0-----:R-:W3:Y:S04]  /*97b0*/  LDL.LU R133, [R1+0x23c] ;  /* 0x00023c0001857983 */ /* 0x001ee80000300800 */
[----:B------:R-:W4:Y:S04]  /*97c0*/  LDL.LU R135, [R1+0x240] ;  /* 0x0002400001877983 */ /* 0x000f280000300800 */
[----:B------:R0:W-:Y:S04]  /*97d0*/  STL [R1+0x234], R3 ;  /* 0x0002340301007387 */ /* 0x0001e80000100800 */
        /* <DEDUP_REMOVED lines=11> */
[----:B0-----:R-:W4:Y:S04]  /*9890*/  LDL.LU R3, [R1+0x270] ;  /* 0x0002700001037983 */ /* 0x001f280000300800 */
[----:B------:R-:W4:Y:S04]  /*98a0*/  LDL.LU R2, [R1+0x274] ;  /* 0x0002740001027983 */ /* 0x000f280000300800 */
[----:B------:R-:W4:Y:S01]  /*98b0*/  LDL.LU R0, [R1+0x278] ;  /* 0x0002780001007983 */ /* 0x000f220000300800 */
[----:B--2---:R-:W-:-:S03]  /*98c0*/  FADD R131, R130, R131 ;  /* 0x0000008382837221 */ /* 0x004fc60000000000 */
[----:B------:R-:W2:Y:S04]  /*98d0*/  LDL.LU R130, [R1+0x4d0] ;  /* 0x0004d00001827983 */ /* 0x000ea80000300800 */
[----:B------:R0:W-:Y:S04]  /*98e0*/  STL [R1+0x238], R131 ;  /* 0x0002388301007387 */ /* 0x0001e80000100800 */
[----:B0-----:R-:W2:Y:S01]  /*98f0*/  LDL.LU R131, [R1+0x4cc] ;  /* 0x0004cc0001837983 */ /* 0x001ea20000300800 */
[----:B---3--:R-:W-:-:S03]  /*9900*/  FADD R133, R132, R133 ;  /* 0x0000008584857221 */ /* 0x008fc60000000000 */
[----:B------:R-:W3:Y:S01]  /*9910*/  LDL.LU R132, [R1+0x4c8] ;  /* 0x0004c80001847983 */ /* 0x000ee20000300800 */
[----:B----4-:R-:W-:-:S03]  /*9920*/  FADD R135, R134, R135 ;  /* 0x0000008786877221 */ /* 0x010fc60000000000 */
[----:B------:R0:W-:Y:S01]  /*9930*/  STL [R1+0x23c], R133 ;  /* 0x00023c8501007387 */ /* 0x0001e20000100800 */
[----:B------:R-:W-:-:S03]  /*9940*/  FADD R137, R136, R137 ;  /* 0x0000008988897221 */ /* 0x000fc60000000000 */
[----:B0-----:R-:W4:Y:S01]  /*9950*/  LDL.LU R133, [R1+0x4c4] ;  /* 0x0004c40001857983 */ /* 0x001f220000300800 */
[----:B------:R-:W-:-:S03]  /*9960*/  FADD R150, R151, R150 ;  /* 0x0000009697967221 */ /* 0x000fc60000000000 */
[----:B------:R-:W4:Y:S01]  /*9970*/  LDL.LU R134, [R1+0x4c0] ;  /* 0x0004c00001867983 */ /* 0x000f220000300800 */
[----:B------:R-:W-:-:S03]  /*9980*/  FADD R148, R149, R148 ;  /* 0x0000009495947221 */ /* 0x000fc60000000000 */
[----:B------:R0:W-:Y:S01]  /*9990*/  STL [R1+0x240], R135 ;  /* 0x0002408701007387 */ /* 0x0001e20000100800 */
[----:B------:R-:W-:-:S01]  /*99a0*/  FADD R146, R147, R146 ;  /* 0x0000009293927221 */ /* 0x000fc20000000000 */
[----:B------:R-:W-:Y:S02]  /*99b0*/  FADD R144, R145, R144 ;  /* 0x0000009091907221 */ /* 0x000fe40000000000 */
[----:B0-----:R-:W4:Y:S01]  /*99c0*/  LDL.LU R135, [R1+0x4bc] ;  /* 0x0004bc0001877983 */ /* 0x001f220000300800 */
[----:B------:R-:W-:-:S03]  /*99d0*/  FADD R143, R24, R143 ;  /* 0x0000008f188f7221 */ /* 0x000fc60000000000 */
[----:B------:R-:W4:Y:S01]  /*99e0*/  LDL.LU R136, [R1+0x4b8] ;  /* 0x0004b80001887983 */ /* 0x000f220000300800 */
[----:B------:R-:W-:-:S03]  /*99f0*/  FADD R142, R25, R142 ;  /* 0x0000008e198e7221 */ /* 0x000fc60000000000 */
[----:B------:R0:W-:Y:S01]  /*9a00*/  STL [R1+0x244], R137 ;  /* 0x0002448901007387 */ /* 0x0001e20000100800 */
[----:B------:R-:W-:-:S01]  /*9a10*/  FADD R141, R26, R141 ;  /* 0x0000008d1a8d7221 */ /* 0x000fc20000000000 */
[----:B------:R-:W-:Y:S01]  /*9a20*/  FADD R140, R27, R140 ;  /* 0x0000008c1b8c7221 */ /* 0x000fe20000000000 */
[----:B------:R-:W-:-:S01]  /*9a30*/  FADD R139, R28, R139 ;  /* 0x0000008b1c8b7221 */ /* 0x000fc20000000000 */
[----:B0-----:R-:W4:Y:S04]  /*9a40*/  LDL.LU R137, [R1+0x4b4] ;  /* 0x0004b40001897983 */ /* 0x001f280000300800 */
[----:B------:R0:W-:Y:S01]  /*9a50*/  STL [R1+0x248], R150 ;  /* 0x0002489601007387 */ /* 0x0001e20000100800 */
[----:B------:R-:W-:-:S03]  /*9a60*/  FADD R138, R29, R138 ;  /* 0x0000008a1d8a7221 */ /* 0x000fc60000000000 */
[----:B------:R1:W-:Y:S04]  /*9a70*/  STL [R1+0x24c], R148 ;  /* 0x00024c9401007387 */ /* 0x0003e80000100800 */
        /* <DEDUP_REMOVED lines=9> */
[----:B------:R1:W-:Y:S04]  /*9b10*/  STL [R1+0x268], R139 ;  /* 0x0002688b01007387 */ /* 0x0003e80000100800 */
[----:B------:R1:W-:Y:S04]  /*9b20*/  STL [R1+0x26c], R138 ;  /* 0x00026c8a01007387 */ /* 0x0003e80000100800 */
[----:B------:R-:W2:Y:S04]  /*9b30*/  LDL.LU R151, [R1+0x27c] ;  /* 0x00027c0001977983 */ /* 0x000ea80000300800 */
[----:B------:R1:W-:Y:S04]  /*9b40*/  STL [R1+0x270], R3 ;  /* 0x0002700301007387 */ /* 0x0003e80000100800 */
[----:B0-----:R-:W3:Y:S04]  /*9b50*/  LDL.LU R150, [R1+0x280] ;  /* 0x0002800001967983 */ /* 0x001ee80000300800 */
[----:B------:R0:W-:Y:S04]  /*9b60*/  STL [R1+0x274], R2 ;  /* 0x0002740201007387 */ /* 0x0001e80000100800 */
[----:B------:R-:W4:Y:S04]  /*9b70*/  LDL.LU R149, [R1+0x284] ;  /* 0x0002840001957983 */ /* 0x000f280000300800 */
[----:B------:R0:W-:Y:S04]  /*9b80*/  STL [R1+0x278], R0 ;  /* 0x0002780001007387 */ /* 0x0001e80000100800 */
[----:B-1----:R-:W4:Y:S04]  /*9b90*/  LDL.LU R148, [R1+0x288] ;  /* 0x0002880001947983 */ /* 0x002f280000300800 */
        /* <DEDUP_REMOVED lines=12> */
[----:B------:R-:W4:Y:S01]  /*9c60*/  LDL.LU R0, [R1+0x2bc] ;  /* 0x0002bc0001007983 */ /* 0x000f220000300800 */
[----:B--2---:R-:W-:-:S01]  /*9c70*/  FADD R151, R33, R151 ;  /* 0x0000009721977221 */ /* 0x004fc20000000000 */
[----:B---3--:R-:W-:-:S04]  /*9c80*/  FADD R150, R34, R150 ;  /* 0x0000009622967221 */ /* 0x008fc80000000000 */
[----:B------:R0:W-:Y:S01]  /*9c90*/  STL [R1+0x27c], R151 ;  /* 0x00027c9701007387 */ /* 0x0001e20000100800 */
[----:B----4-:R-:W-:-:S03]  /*9ca0*/  FADD R149, R35, R149 ;  /* 0x0000009523957221 */ /* 0x010fc60000000000 */
[----:B------:R1:W-:Y:S01]  /*9cb0*/  STL [R1+0x280], R150 ;  /* 0x0002809601007387 */ /* 0x0003e20000100800 */
[----:B------:R-:W-:-:S03]  /*9cc0*/  FADD R148, R36, R148 ;  /* 0x0000009424947221 */ /* 0x000fc60000000000 */
        /* <DEDUP_REMOVED lines=24> */
[----:B0-----:R-:W4:Y:S01]  /*9e50*/  LDL.LU R151, [R1+0x2c0] ;  /* 0x0002c00001977983 */ /* 0x001f220000300800 */
[----:B------:R-:W-:-:S03]  /*9e60*/  FADD R0, R49, R0 ;  /* 0x0000000031007221 */ /* 0x000fc60000000000 */
[----:B------:R0:W-:Y:S04]  /*9e70*/  STL [R1+0x2b4], R3 ;  /* 0x0002b40301007387 */ /* 0x0001e80000100800 */
[----:B-1----:R-:W4:Y:S04]  /*9e80*/  LDL.LU R150, [R1+0x2c4] ;  /* 0x0002c40001967983 */ /* 0x002f280000300800 */
[----:B------:R1:W-:Y:S04]  /*9e90*/  STL [R1+0x2b8], R2 ;  /* 0x0002b80201007387 */ /* 0x0003e80000100800 */
[----:B--2---:R-:W2:Y:S04]  /*9ea0*/  LDL.LU R149, [R1+0x2c8] ;  /* 0x0002c80001957983 */ /* 0x004ea80000300800 */
[----:B------:R1:W-:Y:S04]  /*9eb0*/  STL [R1+0x2bc], R0 ;  /* 0x0002bc0001007387 */ /* 0x0003e80000100800 */
[----:B---3--:R-:W3:Y:S04]  /*9ec0*/  LDL.LU R148, [R1+0x2cc] ;  /* 0x0002cc0001947983 */ /* 0x008ee80000300800 */
[----:B----4-:R-:W4:Y:S04]  /*9ed0*/  LDL.LU R147, [R1+0x2d0] ;  /* 0x0002d00001937983 */ /* 0x010f280000300800 */
        /* <DEDUP_REMOVED lines=10> */
[----:B-1----:R-:W4:Y:S04]  /*9f80*/  LDL.LU R2, [R1+0x2fc] ;  /* 0x0002fc0001027983 */ /* 0x002f280000300800 */
[----:B------:R-:W4:Y:S01]  /*9f90*/  LDL.LU R0, [R1+0x300] ;  /* 0x0003000001007983 */ /* 0x000f220000300800 */
[----:B------:R-:W-:-:S01]  /*9fa0*/  FADD R151, R50, R151 ;  /* 0x0000009732977221 */ /* 0x000fc20000000000 */
[----:B------:R-:W-:-:S04]  /*9fb0*/  FADD R150, R51, R150 ;  /* 0x0000009633967221 */ /* 0x000fc80000000000 */
[----:B------:R0:W-:Y:S01]  /*9fc0*/  STL [R1+0x2c0], R151 ;  /* 0x0002c09701007387 */ /* 0x0001e20000100800 */
[----:B--2---:R-:W-:-:S03]  /*9fd0*/  FADD R149, R52, R149 ;  /* 0x0000009534957221 */ /* 0x004fc60000000000 */
[----:B------:R1:W-:Y:S01]  /*9fe0*/  STL [R1+0x2c4], R150 ;  /* 0x0002c49601007387 */ /* 0x0003e20000100800 */
[----:B---3--:R-:W-:-:S03]  /*9ff0*/  FADD R148, R53, R148 ;  /* 0x0000009435947221 */ /* 0x008fc60000000000 */
        /* <DEDUP_REMOVED lines=200> */
[----:B------:R-:W-:Y:S01]  /*ac80*/  STL [R1+0x3d0], R151 ;  /* 0x0003d09701007387 */ /* 0x000fe20000100800 */
[----:B--2---:R-:W-:-:S03]  /*ac90*/  FADD R149, R120, R149 ;  /* 0x0000009578957221 */ /* 0x004fc60000000000 */
[----:B------:R-:W-:Y:S01]  /*aca0*/  STL [R1+0x3d4], R150 ;  /* 0x0003d49601007387 */ /* 0x000fe20000100800 */
[----:B---3--:R-:W-:-:S03]  /*acb0*/  FADD R148, R121, R148 ;  /* 0x0000009479947221 */ /* 0x008fc60000000000 */
[----:B------:R-:W-:Y:S01]  /*acc0*/  STL [R1+0x3d8], R149 ;  /* 0x0003d89501007387 */ /* 0x000fe20000100800 */
[----:B----4-:R-:W-:-:S03]  /*acd0*/  FADD R147, R122, R147 ;  /* 0x000000937a937221 */ /* 0x010fc60000000000 */
[----:B------:R-:W-:Y:S01]  /*ace0*/  STL [R1+0x3dc], R148 ;  /* 0x0003dc9401007387 */ /* 0x000fe20000100800 */
[----:B------:R-:W-:-:S03]  /*acf0*/  FADD R146, R123, R146 ;  /* 0x000000927b927221 */ /* 0x000fc60000000000 */
        /* <DEDUP_REMOVED lines=18> */
[----:B------:R0:W-:Y:S04]  /*ae20*/  STL [R1+0x404], R138 ;  /* 0x0004048a01007387 */ /* 0x0001e80000100800 */
[----:B0-----:R-:W2:Y:S04]  /*ae30*/  LDL.LU R138, [R1+0x414] ;  /* 0x00041400018a7983 */ /* 0x001ea80000300800 */
[----:B------:R-:W-:Y:S04]  /*ae40*/  STL [R1+0x408], R3 ;  /* 0x0004080301007387 */ /* 0x000fe80000100800 */
[----:B------:R-:W3:Y:S01]  /*ae50*/  LDL.LU R139, [R1+0x418] ;  /* 0x00041800018b7983 */ /* 0x000ee20000300800 */
[----:B------:R-:W-:-:S01]  /*ae60*/  FADD R2, R133, R2 ;  /* 0x0000000285027221 */ /* 0x000fc20000000000 */
[----:B------:R-:W-:-:S04]  /*ae70*/  FADD R0, R134, R0 ;  /* 0x0000000086007221 */ /* 0x000fc80000000000 */
[----:B------:R0:W-:Y:S04]  /*ae80*/  STL [R1+0x40c], R2 ;  /* 0x00040c0201007387 */ /* 0x0001e80000100800 */
        /* <DEDUP_REMOVED lines=16> */
[----:B--2---:R-:W-:-:S05]  /*af90*/  FADD R138, R135, R138 ;  /* 0x0000008a878a7221 */ /* 0x004fca0000000000 */
[----:B------:R0:W-:Y:S01]  /*afa0*/  STL [R1+0x414], R138 ;  /* 0x0004148a01007387 */ /* 0x0001e20000100800 */
[----:B---3--:R-:W-:-:S03]  /*afb0*/  FADD R139, R136, R139 ;  /* 0x0000008b888b7221 */ /* 0x008fc60000000000 */
[----:B0-----:R-:W2:Y:S04]  /*afc0*/  LDL.LU R138, [R1+0x4b0] ;  /* 0x0004b000018a7983 */ /* 0x001ea80000300800 */
[----:B------:R0:W-:Y:S04]  /*afd0*/  STL [R1+0x418], R139 ;  /* 0x0004188b01007387 */ /* 0x0001e80000100800 */
[----:B0-----:R-:W3:Y:S01]  /*afe0*/  LDL.LU R139, [R1+0x4ac] ;  /* 0x0004ac00018b7983 */ /* 0x001ee20000300800 */
[----:B----4-:R-:W-:-:S05]  /*aff0*/  FADD R140, R137, R140 ;  /* 0x0000008c898c7221 */ /* 0x010fca0000000000 */
[----:B------:R0:W-:Y:S04]  /*b000*/  STL [R1+0x41c], R140 ;  /* 0x00041c8c01007387 */ /* 0x0001e80000100800 */
[----:B0-----:R-:W4:Y:S01]  /*b010*/  LDL.LU R140, [R1+0x4a8] ;  /* 0x0004a800018c7983 */ /* 0x001f220000300800 */
        /* <DEDUP_REMOVED lines=35> */
[----:B0-----:R0:W5:Y:S01]  /*b250*/  LDL.LU R2, [R1+0x478] ;  /* 0x0004780001027983 */ /* 0x0011620000300800 */
[----:B------:R-:W-:Y:S01]  /*b260*/  UMOV UR6, URZ ;  /* 0x0000003f00067c82 */ /* 0x000fe20008000000 */
[----:B--2---:R-:W-:-:S05]  /*b270*/  FADD R0, R150, R0 ;  /* 0x0000000096007221 */ /* 0x004fca0000000000 */
[----:B------:R1:W-:Y:S01]  /*b280*/  STL [R1+0x450], R0 ;  /* 0x0004500001007387 */ /* 0x0003e20000100800 */
[----:B---3--:R-:W-:-:S03]  /*b290*/  FADD R3, R3, R151 ;  /* 0x0000009703037221 */ /* 0x008fc60000000000 */
[----:B-1----:R0:W5:Y:S04]  /*b2a0*/  LDL.LU R0, [R1+0x474] ;  /* 0x0004740001007983 */ /* 0x0021680000300800 */
[----:B------:R0:W-:Y:S02]  /*b2b0*/  STL [R1+0x454], R3 ;  /* 0x0004540301007387 */ /* 0x0001e40000100800 */
.L_x_29:
[----:B------:R-:W-:Y:S05]  /*b2c0*/  @!P2 BRA `(.L_x_30) ;  /* 0x000000000004a947 */ /* 0x000fea0003800000 */
[----:B------:R-:W-:Y:S01]  /*b2d0*/  BPT.TRAP 0x1 ;  /* 0x000000040000795c */ /* 0x000fe20000300000 */
.L_x_30:
[----:B-----5:R4:W-:Y:S04]  /*b2e0*/  STL [R1+0x474], R0 ;  /* 0x0004740001007387 */ /* 0x0209e80000100800 */
[----:B----4-:R-:W4:Y:S01]  /*b2f0*/  LDL R0, [R1+0x458] ;  /* 0x0004580001007983 */ /* 0x010f220000100800 */
[----:B0-----:R-:W-:-:S05]  /*b300*/  IMAD.U32 R3, RZ, RZ, UR25 ;  /* 0x00000019ff037e24 */ /* 0x001fca000f8e00ff */
[----:B------:R-:W-:-:S05]  /*b310*/  @P0 LEA R3, R3, UR11, 0x3 ;  /* 0x0000000b03030c11 */ /* 0x000fca000f8e18ff */
[----:B------:R-:W-:Y:S01]  /*b320*/  @P0 VIADD R3, R3, 0x70 ;  /* 0x0000007003030836 */ /* 0x000fe20000000000 */
[----:B------:R-:W-:-:S06]  /*b330*/  UISETP.GT.U32.AND UP0, UPT, UR13, 0x1, UPT ;  /* 0x000000010d00788c */ /* 0x000fcc000bf04070 */
[----:B------:R-:W-:Y:S02]  /*b340*/  PLOP3.LUT P1, PT, PT, PT, UP0, 0x80, 0x0 ;  /* 0x000000000000781c */ /* 0x000fe40003f2f008 */
[----:B----4-:R-:W-:Y:S02]  /*b350*/  @P0 PRMT R3, R0, 0x654, R3 ;  /* 0x0000065400030816 */ /* 0x010fe40000000003 */
[----:B------:R0:W5:Y:S02]  /*b360*/  LDL.LU R0, [R1+0x474] ;  /* 0x0004740001007983 */ /* 0x0001640000300800 */
[----:B------:R0:W-:Y:S07]  /*b370*/  @P0 SYNCS.ARRIVE.TRANS64.RED.A1T0 RZ, [R3+URZ], RZ ;  /* 0x000000ff03ff09a7 */ /* 0x0001ee000810043f */
[----:B------:R-:W-:Y:S05]  /*b380*/  @P1 BRA `(.L_x_31) ;  /* 0x0000000000041947 */ /* 0x000fea0003800000 */
[----:B------:R-:W-:Y:S01]  /*b390*/  BPT.TRAP 0x1 ;  /* 0x000000040000795c */ /* 0x000fe20000300000 */
.L_x_31:
[----:B------:R-:W-:Y:S01]  /*b3a0*/  UIADD3 UR14, UR14, 0x1, URZ ;  /* 0x000000010e0e7890 */ /* 0x000fe2000fffe03f */
[C---:B------:R-:W-:Y:S01]  /*b3b0*/  ISETP.GT.AND P1, PT, R2.reuse, 0x1, PT ;  /* 0x000000010200780c */ /* 0x040fe20003f24270 */
[----:B------:R-:W-:Y:S01]  /*b3c0*/  UIADD3 UR25, UR25, 0x1, URZ ;  /* 0x0000000119197890 */ /* 0x000fe2000fffe03f */
[----:B------:R-:W-:Y:S01]  /*b3d0*/  VIADD R2, R2, 0xffffffff ;  /* 0xffffffff02027836 */ /* 0x000fe20000000000 */
[----:B------:R-:W-:Y:S02]  /*b3e0*/  UISETP.NE.AND UP0, UPT, UR14, 0xe, UPT ;  /* 0x0000000e0e00788c */ /* 0x000fe4000bf05270 */
[----:B------:R-:W-:Y:S02]  /*b3f0*/  UISETP.NE.AND UP1, UPT, UR25, 0xe, UPT ;  /* 0x0000000e1900788c */ /* 0x000fe4000bf25270 */
[----:B------:R-:W-:Y:S02]  /*b400*/  USEL UR8, URZ, 0x1, UP0 ;  /* 0x000000013f087887 */ /* 0x000fe40008000000 */
[----:B------:R-:W-:-:S02]  /*b410*/  USEL UR14, UR14, URZ, UP0 ;  /* 0x0000003f0e0e7287 */ /* 0x000fc40008000000 */
[----:B------:R-:W-:Y:S02]  /*b420*/  USEL UR25, UR25, URZ, UP1 ;  /* 0x0000003f19197287 */ /* 0x000fe40008800000 */
[----:B-----5:R-:W-:Y:S01]  /*b430*/  LOP3.LUT R0, R0, UR8, RZ, 0x3c, !PT ;  /* 0x0000000800007c12 */ /* 0x020fe2000f8e3cff */
[----:B------:R-:W-:Y:S01]  /*b440*/  UMOV UR8, 0x1 ;  /* 0x0000000100087882 */ /* 0x000fe20000000000 */
[----:B------:R-:W-:Y:S08]  /*b450*/  @P1 BRA `(.L_x_32) ;  /* 0xffffffb000681947 */ /* 0x000ff0000383ffff */
.L_x_24:
[----:B------:R-:W-:-:S04]  /*b460*/  UISETP.NE.AND UP0, UPT, UR6, URZ, UPT ;  /* 0x0000003f0600728c */ /* 0x000fc8000bf05270 */
[----:B------:R-:W-:-:S06]  /*b470*/  USEL UR6, URZ, 0x1, !UP0 ;  /* 0x000000013f067887 */ /* 0x000fcc000c000000 */
[----:B------:R-:W-:-:S13]  /*b480*/  ISETP.NE.AND P1, PT, RZ, UR6, PT ;  /* 0x00000006ff007c0c */ /* 0x000fda000bf25270 */
[----:B------:R-:W-:Y:S05]  /*b490*/  @!P1 BRA `(.L_x_33) ;  /* 0x0000003800189947 */ /* 0x000fea0003800000 */
[----:B------:R4:W-:Y:S04]  /*b4a0*/  STL [R1+0x624], R43 ;  /* 0x0006242b01007387 */ /* 0x0009e80000100800 */
[----:B----4-:R-:W4:Y:S04]  /*b4b0*/  LDL.LU R43, [R1] ;  /* 0x00000000012b7983 */ /* 0x010f280000300800 */
[----:B------:R5:W-:Y:S04]  /*b4c0*/  STL [R1+0x620], R44 ;  /* 0x0006202c01007387 */ /* 0x000be80000100800 */
[----:B-----5:R-:W5:Y:S04]  /*b4d0*/  LDL.LU R44, [R1+0x4] ;  /* 0x00000400012c7983 */ /* 0x020f680000300800 */
[----:B------:R0:W-:Y:S04]  /*b4e0*/  STL [R1+0x61c], R45 ;  /* 0x00061c2d01007387 */ /* 0x0001e80000100800 */
[----:B0-----:R-:W2:Y:S04]  /*b4f0*/  LDL.LU R45, [R1+0x8] ;  /* 0x00000800012d7983 */ /* 0x001ea80000300800 */
[----:B------:R0:W-:Y:S04]  /*b500*/  STL [R1+0x618], R46 ;  /* 0x0006182e01007387 */ /* 0x0001e80000100800 */
[----:B0-----:R-:W3:Y:S04]  /*b510*/  LDL.LU R46, [R1+0xc] ;  /* 0x00000c00012e7983 */ /* 0x001ee80000300800 */
        /* <DEDUP_REMOVED lines=140> */
[----:B------:R-:W3:Y:S04]  /*bde0*/  LDL.LU R0, [R1+0x204] ;  /* 0x0002040001007983 */ /* 0x000ee80000300800 */
[----:B------:R-:W3:Y:S04]  /*bdf0*/  LDL.LU R2, [R1+0x1b0] ;  /* 0x0001b00001027983 */ /* 0x000ee80000300800 */
[----:B------:R-:W3:Y:S04]  /*be00*/  LDL.LU R3, [R1+0x208] ;  /* 0x0002080001037983 */ /* 0x000ee80000300800 */
        /* <DEDUP_REMOVED lines=65> */
[----:B0-----:R-:W3:Y:S01]  /*c220*/  LDL.LU R149, [R1+0x130] ;  /* 0x0001300001957983 */ /* 0x001ee20000300800 */
[----:B----4-:R-:W-:-:S03]  /*c230*/  FADD R4, R43, R4 ;  /* 0x000000042b047221 */ /* 0x010fc60000000000 */
[----:B------:R0:W-:Y:S01]  /*c240*/  STL [R1+0x478], R150 ;  /* 0x0004789601007387 */ /* 0x0001e20000100800 */
[----:B-----5:R-:W-:Y:S01]  /*c250*/  FADD R5, R44, R5 ;  /* 0x000000052c057221 */ /* 0x020fe20000000000 */
[----:B--2---:R-:W-:Y:S01]  /*c260*/  FADD R6, R45, R6 ;  /* 0x000000062d067221 */ /* 0x004fe20000000000 */
[----:B---3--:R-:W-:Y:S01]  /*c270*/  FADD R7, R46, R7 ;  /* 0x000000072e077221 */ /* 0x008fe20000000000 */
[----:B------:R-:W-:Y:S01]  /*c280*/  FADD R8, R47, R8 ;  /* 0x000000082f087221 */ /* 0x000fe20000000000 */
[----:B0-----:R-:W2:Y:S04]  /*c290*/  LDL.LU R150, [R1+0x12c] ;  /* 0x00012c0001967983 */ /* 0x001ea80000300800 */
[----:B------:R0:W-:Y:S01]  /*c2a0*/  STL [R1+0x474], R151 ;  /* 0x0004749701007387 */ /* 0x0001e20000100800 */
[----:B------:R-:W-:Y:S01]  /*c2b0*/  FADD R9, R48, R9 ;  /* 0x0000000930097221 */ /* 0x000fe20000000000 */
[----:B------:R-:W-:Y:S01]  /*c2c0*/  FADD R10, R49, R10 ;  /* 0x0000000a310a7221 */ /* 0x000fe20000000000 */
[----:B------:R-:W-:Y:S01]  /*c2d0*/  FADD R11, R50, R11 ;  /* 0x0000000b320b7221 */ /* 0x000fe20000000000 */
[----:B0-----:R-:W3:Y:S04]  /*c2e0*/  LDL.LU R151, [R1+0x128] ;  /* 0x0001280001977983 */ /* 0x001ee80000300800 */
[----:B------:R-:W4:Y:S04]  /*c2f0*/  LDL.LU R43, [R1+0x624] ;  /* 0x00062400012b7983 */ /* 0x000f280000300800 */
[----:B------:R-:W5:Y:S04]  /*c300*/  LDL.LU R44, [R1+0x620] ;  /* 0x00062000012c7983 */ /* 0x000f680000300800 */
[----:B------:R-:W4:Y:S04]  /*c310*/  LDL.LU R45, [R1+0x61c] ;  /* 0x00061c00012d7983 */ /* 0x000f280000300800 */
[----:B------:R-:W5:Y:S01]  /*c320*/  LDL.LU R46, [R1+0x618] ;  /* 0x00061800012e7983 */ /* 0x000f620000300800 */
[----:B------:R-:W-:-:S03]  /*c330*/  FADD R12, R51, R12 ;  /* 0x0000000c330c7221 */ /* 0x000fc60000000000 */
[----:B------:R-:W4:Y:S01]  /*c340*/  LDL.LU R47, [R1+0x614] ;  /* 0x00061400012f7983 */ /* 0x000f220000300800 */
[----:B------:R-:W-:-:S03]  /*c350*/  FADD R13, R52, R13 ;  /* 0x0000000d340d7221 */ /* 0x000fc60000000000 */
        /* <DEDUP_REMOVED lines=134> */
[----:B------:R-:W4:Y:S04]  /*cbc0*/  LDL.LU R115, [R1+0x504] ;  /* 0x0005040001737983 */ /* 0x000f280000300800 */
[----:B------:R-:W4:Y:S01]  /*cbd0*/  LDL.LU R116, [R1+0x500] ;  /* 0x0005000001747983 */ /* 0x000f220000300800 */
[----:B------:R-:W-:Y:S01]  /*cbe0*/  FADD R3, R2, R3 ;  /* 0x0000000302037221 */ /* 0x000fe20000000000 */
[----:B------:R-:W-:Y:S01]  /*cbf0*/  FADD R237, R120, R237 ;  /* 0x000000ed78ed7221 */ /* 0x000fe20000000000 */
[----:B------:R-:W-:Y:S01]  /*cc00*/  FADD R236, R121, R236 ;  /* 0x000000ec79ec7221 */ /* 0x000fe20000000000 */
[----:B------:R-:W5:Y:S01]  /*cc10*/  LDL.LU R117, [R1+0x1b4] ;  /* 0x0001b40001757983 */ /* 0x000f620000300800 */
[----:B------:R-:W-:Y:S01]  /*cc20*/  FADD R235, R122, R235 ;  /* 0x000000eb7aeb7221 */ /* 0x000fe20000000000 */
[----:B------:R-:W-:Y:S01]  /*cc30*/  FADD R234, R123, R234 ;  /* 0x000000ea7bea7221 */ /* 0x000fe20000000000 */
[----:B------:R-:W-:Y:S01]  /*cc40*/  FADD R233, R124, R233 ;  /* 0x000000e97ce97221 */ /* 0x000fe20000000000 */
[----:B------:R0:W-:Y:S01]  /*cc50*/  STL [R1+0x200], R118 ;  /* 0x0002007601007387 */ /* 0x0001e20000100800 */
        /* <DEDUP_REMOVED lines=11> */
[----:B0-----:R-:W4:Y:S01]  /*cd10*/  LDL.LU R118, [R1+0x1b8] ;  /* 0x0001b80001767983 */ /* 0x001f220000300800 */
[----:B------:R-:W-:Y:S01]  /*cd20*/  FADD R217, R140, R217 ;  /* 0x000000d98cd97221 */ /* 0x000fe20000000000 */
[----:B------:R-:W-:Y:S01]  /*cd30*/  FADD R223, R134, R223 ;  /* 0x000000df86df7221 */ /* 0x000fe20000000000 */
[----:B------:R-:W-:Y:S01]  /*cd40*/  FADD R216, R141, R216 ;  /* 0x000000d88dd87221 */ /* 0x000fe20000000000 */
[----:B------:R0:W-:Y:S01]  /*cd50*/  STL [R1+0x208], R3 ;  /* 0x0002080301007387 */ /* 0x0001e20000100800 */
[----:B------:R-:W-:Y:S01]  /*cd60*/  FADD R222, R135, R222 ;  /* 0x000000de87de7221 */ /* 0x000fe20000000000 */
[----:B------:R-:W-:Y:S01]  /*cd70*/  FADD R215, R142, R215 ;  /* 0x000000d78ed77221 */ /* 0x000fe20000000000 */
[----:B------:R-:W-:Y:S01]  /*cd80*/  FADD R221, R136, R221 ;  /* 0x000000dd88dd7221 */ /* 0x000fe20000000000 */
[----:B-1----:R-:W4:Y:S01]  /*cd90*/  LDL.LU R0, [R1+0x210] ;  /* 0x0002100001007983 */ /* 0x002f220000300800 */
[----:B------:R-:W-:Y:S01]  /*cda0*/  FADD R214, R143, R214 ;  /* 0x000000d68fd67221 */ /* 0x000fe20000000000 */
[----:B------:R-:W-:Y:S01]  /*cdb0*/  FADD R220, R137, R220 ;  /* 0x000000dc89dc7221 */ /* 0x000fe20000000000 */
[----:B------:R-:W-:Y:S01]  /*cdc0*/  FADD R213, R144, R213 ;  /* 0x000000d590d57221 */ /* 0x000fe20000000000 */
[----:B------:R-:W4:Y:S01]  /*cdd0*/  LDL.LU R119, [R1+0x1bc] ;  /* 0x0001bc0001777983 */ /* 0x000f220000300800 */
[----:B------:R-:W-:Y:S01]  /*cde0*/  FADD R219, R138, R219 ;  /* 0x000000db8adb7221 */ /* 0x000fe20000000000 */
[----:B------:R-:W-:Y:S01]  /*cdf0*/  FADD R212, R145, R212 ;  /* 0x000000d491d47221 */ /* 0x000fe20000000000 */
[----:B------:R-:W-:Y:S01]  /*ce00*/  FADD R218, R139, R218 ;  /* 0x000000da8bda7221 */ /* 0x000fe20000000000 */
[----:B------:R-:W4:Y:S01]  /*ce10*/  LDL.LU R2, [R1+0x214] ;  /* 0x0002140001027983 */ /* 0x000f220000300800 */
[----:B------:R-:W-:Y:S01]  /*ce20*/  FADD R211, R146, R211 ;  /* 0x000000d392d37221 */ /* 0x000fe20000000000 */
[----:B---3--:R-:W-:Y:S01]  /*ce30*/  FADD R206, R151, R206 ;  /* 0x000000ce97ce7221 */ /* 0x008fe20000000000 */
[----:B------:R-:W-:Y:S01]  /*ce40*/  FADD R210, R147, R210 ;  /* 0x000000d293d27221 */ /* 0x000fe20000000000 */
[----:B------:R-:W3:Y:S01]  /*ce50*/  LDL.LU R120, [R1+0x1c0] ;  /* 0x0001c00001787983 */ /* 0x000ee20000300800 */
[----:B--2---:R-:W-:Y:S01]  /*ce60*/  FADD R207, R150, R207 ;  /* 0x000000cf96cf7221 */ /* 0x004fe20000000000 */
[----:B------:R-:W-:-:S02]  /*ce70*/  FADD R209, R148, R209 ;  /* 0x000000d194d17221 */ /* 0x000fc40000000000 */
[----:B0-----:R-:W3:Y:S04]  /*ce80*/  LDL.LU R3, [R1+0x218] ;  /* 0x0002180001037983 */ /* 0x001ee80000300800 */
[----:B------:R-:W2:Y:S04]  /*ce90*/  LDL.LU R121, [R1+0x1c4] ;  /* 0x0001c40001797983 */ /* 0x000ea80000300800 */
        /* <DEDUP_REMOVED lines=28> */
[----:B------:R-:W2:Y:S01]  /*d060*/  LDL.LU R148, [R1+0x254] ;  /* 0x0002540001947983 */ /* 0x000ea20000300800 */
[----:B-----5:R-:W-:-:S03]  /*d070*/  FADD R149, R117, R149 ;  /* 0x0000009575957221 */ /* 0x020fc60000000000 */
[----:B------:R-:W5:Y:S04]  /*d080*/  LDL.LU R117, [R1+0x4fc] ;  /* 0x0004fc0001757983 */ /* 0x000f680000300800 */
[----:B------:R0:W-:Y:S04]  /*d090*/  STL [R1+0x20c], R149 ;  /* 0x00020c9501007387 */ /* 0x0001e80000100800 */
[----:B0-----:R-:W5:Y:S01]  /*d0a0*/  LDL.LU R149, [R1+0x258] ;  /* 0x0002580001957983 */ /* 0x001f620000300800 */
[----:B----4-:R-:W-:-:S03]  /*d0b0*/  FADD R0, R118, R0 ;  /* 0x0000000076007221 */ /* 0x010fc60000000000 */
[----:B------:R-:W4:Y:S01]  /*d0c0*/  LDL.LU R118, [R1+0x4f8] ;  /* 0x0004f80001767983 */ /* 0x000f220000300800 */
[----:B------:R-:W-:-:S03]  /*d0d0*/  FADD R2, R119, R2 ;  /* 0x0000000277027221 */ /* 0x000fc60000000000 */
[----:B------:R0:W-:Y:S01]  /*d0e0*/  STL [R1+0x210], R0 ;  /* 0x0002100001007387 */ /* 0x0001e20000100800 */
[----:B---3--:R-:W-:-:S03]  /*d0f0*/  FADD R3, R120, R3 ;  /* 0x0000000378037221 */ /* 0x008fc60000000000 */
[----:B0-----:R-:W3:Y:S04]  /*d100*/  LDL.LU R0, [R1+0x25c] ;  /* 0x00025c0001007983 */ /* 0x001ee80000300800 */
[----:B------:R-:W4:Y:S01]  /*d110*/  LDL.LU R119, [R1+0x4f4] ;  /* 0x0004f40001777983 */ /* 0x000f220000300800 */
[----:B--2---:R-:W-:-:S03]  /*d120*/  FADD R122, R121, R122 ;  /* 0x0000007a797a7221 */ /* 0x004fc60000000000 */
[----:B------:R0:W-:Y:S01]  /*d130*/  STL [R1+0x214], R2 ;  /* 0x0002140201007387 */ /* 0x0001e20000100800 */
[----:B------:R-:W-:-:S03]  /*d140*/  FADD R124, R123, R124 ;  /* 0x0000007c7b7c7221 */ /* 0x000fc60000000000 */
[----:B0-----:R-:W2:Y:S04]  /*d150*/  LDL.LU R2, [R1+0x260] ;  /* 0x0002600001027983 */ /* 0x001ea80000300800 */
[----:B------:R-:W4:Y:S04]  /*d160*/  LDL.LU R120, [R1+0x4f0] ;  /* 0x0004f00001787983 */ /* 0x000f280000300800 */
[----:B------:R0:W-:Y:S01]  /*d170*/  STL [R1+0x218], R3 ;  /* 0x0002180301007387 */ /* 0x0001e20000100800 */
[----:B------:R-:W-:Y:S01]  /*d180*/  FADD R126, R125, R126 ;  /* 0x0000007e7d7e7221 */ /* 0x000fe20000000000 */
[----:B------:R-:W-:-:S02]  /*d190*/  FADD R128, R127, R128 ;  /* 0x000000807f807221 */ /* 0x000fc40000000000 */
[----:B0-----:R-:W4:Y:S04]  /*d1a0*/  LDL.LU R3, [R1+0x264] ;  /* 0x0002640001037983 */ /* 0x001f280000300800 */
[----:B------:R-:W4:Y:S04]  /*d1b0*/  LDL.LU R121, [R1+0x4ec] ;  /* 0x0004ec0001797983 */ /* 0x000f280000300800 */
[----:B------:R0:W-:Y:S01]  /*d1c0*/  STL [R1+0x21c], R122 ;  /* 0x00021c7a01007387 */ /* 0x0001e20000100800 */
[----:B------:R-:W-:-:S03]  /*d1d0*/  FADD R130, R129, R130 ;  /* 0x0000008281827221 */ /* 0x000fc60000000000 */
        /* <DEDUP_REMOVED lines=42> */
[----:B------:R0:W-:Y:S04]  /*d480*/  STL [R1+0x248], R145 ;  /* 0x0002489101007387 */ /* 0x0001e80000100800 */
[----:B0-----:R-:W4:Y:S04]  /*d490*/  LDL.LU R145, [R1+0x27c] ;  /* 0x00027c0001917983 */ /* 0x001f280000300800 */
[----:B------:R-:W4:Y:S04]  /*d4a0*/  LDL.LU R139, [R1+0x4a4] ;  /* 0x0004a400018b7983 */ /* 0x000f280000300800 */
[----:B------:R0:W-:Y:S04]  /*d4b0*/  STL [R1+0x24c], R146 ;  /* 0x00024c9201007387 */ /* 0x0001e80000100800 */
[----:B0-----:R-:W4:Y:S04]  /*d4c0*/  LDL.LU R146, [R1+0x280] ;  /* 0x0002800001927983 */ /* 0x001f280000300800 */
[----:B------:R0:W-:Y:S01]  /*d4d0*/  STL [R1+0x250], R147 ;  /* 0x0002509301007387 */ /* 0x0001e20000100800 */
[----:B-----5:R-:W-:-:S03]  /*d4e0*/  FADD R149, R24, R149 ;  /* 0x0000009518957221 */ /* 0x020fc60000000000 */
[----:B0-----:R-:W5:Y:S04]  /*d4f0*/  LDL.LU R147, [R1+0x284] ;  /* 0x0002840001937983 */ /* 0x001f680000300800 */
[----:B------:R0:W-:Y:S04]  /*d500*/  STL [R1+0x254], R148 ;  /* 0x0002549401007387 */ /* 0x0001e80000100800 */
[----:B0-----:R-:W5:Y:S04]  /*d510*/  LDL.LU R148, [R1+0x288] ;  /* 0x0002880001947983 */ /* 0x001f680000300800 */
[----:B------:R0:W-:Y:S04]  /*d520*/  STL [R1+0x258], R149 ;  /* 0x0002589501007387 */ /* 0x0001e80000100800 */
[----:B0-----:R-:W5:Y:S04]  /*d530*/  LDL.LU R149, [R1+0x28c] ;  /* 0x00028c0001957983 */ /* 0x001f680000300800 */
[----:B------:R-:W5:Y:S04]  /*d540*/  LDL.LU R150, [R1+0x290] ;  /* 0x0002900001967983 */ /* 0x000f680000300800 */
[----:B------:R-:W5:Y:S01]  /*d550*/  LDL.LU R151, [R1+0x294] ;  /* 0x0002940001977983 */ /* 0x000f620000300800 */
[----:B---3--:R-:W-:Y:S01]  /*d560*/  FADD R0, R25, R0 ;  /* 0x0000000019007221 */ /* 0x008fe20000000000 */
[----:B--2---:R-:W-:-:S04]  /*d570*/  FADD R2, R26, R2 ;  /* 0x000000021a027221 */ /* 0x004fc80000000000 */
[----:B------:R0:W-:Y:S01]  /*d580*/  STL [R1+0x25c], R0 ;  /* 0x00025c0001007387 */ /* 0x0001e20000100800 */
[----:B----4-:R-:W-:-:S03]  /*d590*/  FADD R3, R27, R3 ;  /* 0x000000031b037221 */ /* 0x010fc60000000000 */
[----:B------:R-:W2:Y:S04]  /*d5a0*/  LDL.LU R27, [R1+0x2c8] ;  /* 0x0002c800011b7983 */ /* 0x000ea80000300800 */
[----:B------:R1:W-:Y:S04]  /*d5b0*/  STL [R1+0x260], R2 ;  /* 0x0002600201007387 */ /* 0x0003e80000100800 */
[----:B------:R-:W3:Y:S04]  /*d5c0*/  LDL.LU R26, [R1+0x2cc] ;  /* 0x0002cc00011a7983 */ /* 0x000ee80000300800 */
[----:B------:R-:W4:Y:S04]  /*d5d0*/  LDL.LU R25, [R1+0x2d0] ;  /* 0x0002d00001197983 */ /* 0x000f280000300800 */
[----:B------:R1:W-:Y:S04]  /*d5e0*/  STL [R1+0x264], R3 ;  /* 0x0002640301007387 */ /* 0x0003e80000100800 */
[----:B------:R-:W4:Y:S04]  /*d5f0*/  LDL.LU R24, [R1+0x2d4] ;  /* 0x0002d40001187983 */ /* 0x000f280000300800 */
[----:B0-----:R-:W4:Y:S04]  /*d600*/  LDL.LU R0, [R1+0x2d8] ;  /* 0x0002d80001007983 */ /* 0x001f280000300800 */
[----:B-1----:R-:W4:Y:S04]  /*d610*/  LDL.LU R2, [R1+0x2dc] ;  /* 0x0002dc0001027983 */ /* 0x002f280000300800 */
[----:B------:R-:W4:Y:S01]  /*d620*/  LDL.LU R3, [R1+0x2e0] ;  /* 0x0002e00001037983 */ /* 0x000f220000300800 */
[----:B------:R-:W-:-:S05]  /*d630*/  FADD R140, R28, R140 ;  /* 0x0000008c1c8c7221 */ /* 0x000fca0000000000 */
[----:B------:R0:W-:Y:S04]  /*d640*/  STL [R1+0x268], R140 ;  /* 0x0002688c01007387 */ /* 0x0001e80000100800 */
[----:B0-----:R-:W4:Y:S01]  /*d650*/  LDL.LU R140, [R1+0x4a0] ;  /* 0x0004a000018c7983 */ /* 0x001f220000300800 */
[----:B------:R-:W-:-:S03]  /*d660*/  FADD R141, R29, R141 ;  /* 0x0000008d1d8d7221 */ /* 0x000fc60000000000 */
[----:B------:R-:W4:Y:S04]  /*d670*/  LDL.LU R28, [R1+0x2c4] ;  /* 0x0002c400011c7983 */ /* 0x000f280000300800 */
        /* <DEDUP_REMOVED lines=20> */
[----:B------:R0:W-:Y:S01]  /*d7c0*/  STL [R1+0x280], R146 ;  /* 0x0002809201007387 */ /* 0x0001e20000100800 */
[----:B-----5:R-:W-:-:S03]  /*d7d0*/  FADD R147, R35, R147 ;  /* 0x0000009323937221 */ /* 0x020fc60000000000 */
[----:B0-----:R-:W5:Y:S04]  /*d7e0*/  LDL.LU R146, [R1+0x488] ;  /* 0x0004880001927983 */ /* 0x001f680000300800 */
[----:B------:R-:W5:Y:S04]  /*d7f0*/  LDL.LU R34, [R1+0x2ac] ;  /* 0x0002ac0001227983 */ /* 0x000f680000300800 */
[----:B------:R0:W-:Y:S01]  /*d800*/  STL [R1+0x284], R147 ;  /* 0x0002849301007387 */ /* 0x0001e20000100800 */
[----:B------:R-:W-:-:S03]  /*d810*/  FADD R148, R36, R148 ;  /* 0x0000009424947221 */ /* 0x000fc60000000000 */
[----:B0-----:R-:W5:Y:S04]  /*d820*/  LDL.LU R147, [R1+0x484] ;  /* 0x0004840001937983 */ /* 0x001f680000300800 */
[----:B------:R-:W5:Y:S01]  /*d830*/  LDL.LU R35, [R1+0x2a8] ;  /* 0x0002a80001237983 */ /* 0x000f620000300800 */
[----:B------:R-:W-:-:S03]  /*d840*/  FADD R149, R37, R149 ;  /* 0x0000009525957221 */ /* 0x000fc60000000000 */
[----:B------:R0:W-:Y:S01]  /*d850*/  STL [R1+0x288], R148 ;  /* 0x0002889401007387 */ /* 0x0001e20000100800 */
[----:B------:R-:W-:Y:S01]  /*d860*/  FADD R150, R38, R150 ;  /* 0x0000009626967221 */ /* 0x000fe20000000000 */
[----:B------:R-:W-:Y:S02]  /*d870*/  FADD R151, R39, R151 ;  /* 0x0000009727977221 */ /* 0x000fe40000000000 */
[----:B0-----:R-:W5:Y:S04]  /*d880*/  LDL.LU R148, [R1+0x480] ;  /* 0x0004800001947983 */ /* 0x001f680000300800 */
[----:B------:R-:W5:Y:S04]  /*d890*/  LDL.LU R36, [R1+0x2a4] ;  /* 0x0002a40001247983 */ /* 0x000f680000300800 */
[----:B------:R0:W-:Y:S04]  /*d8a0*/  STL [R1+0x28c], R149 ;  /* 0x00028c9501007387 */ /* 0x0001e80000100800 */
[----:B0-----:R-:W5:Y:S04]  /*d8b0*/  LDL.LU R149, [R1+0x47c] ;  /* 0x00047c0001957983 */ /* 0x001f680000300800 */
[----:B------:R-:W5:Y:S04]  /*d8c0*/  LDL.LU R37, [R1+0x2a0] ;  /* 0x0002a00001257983 */ /* 0x000f680000300800 */
[----:B------:R0:W-:Y:S04]  /*d8d0*/  STL [R1+0x290], R150 ;  /* 0x0002909601007387 */ /* 0x0001e80000100800 */
[----:B0-----:R-:W5:Y:S04]  /*d8e0*/  LDL.LU R150, [R1+0x478] ;  /* 0x0004780001967983 */ /* 0x001f680000300800 */
[----:B------:R-:W5:Y:S04]  /*d8f0*/  LDL.LU R38, [R1+0x29c] ;  /* 0x00029c0001267983 */ /* 0x000f680000300800 */
[----:B------:R0:W-:Y:S04]  /*d900*/  STL [R1+0x294], R151 ;  /* 0x0002949701007387 */ /* 0x0001e80000100800 */
[----:B0-----:R-:W5:Y:S04]  /*d910*/  LDL.LU R151, [R1+0x474] ;  /* 0x0004740001977983 */ /* 0x001f680000300800 */
[----:B------:R-:W5:Y:S01]  /*d920*/  LDL.LU R39, [R1+0x298] ;  /* 0x0002980001277983 */ /* 0x000f620000300800 */
[----:B--2---:R-:W-:Y:S01]  /*d930*/  FADD R27, R52, R27 ;  /* 0x0000001b341b7221 */ /* 0x004fe20000000000 */
[----:B---3--:R-:W-:Y:S01]  /*d940*/  FADD R26, R53, R26 ;  /* 0x0000001a351a7221 */ /* 0x008fe20000000000 */
[----:B----4-:R-:W-:Y:S01]  /*d950*/  FADD R25, R54, R25 ;  /* 0x0000001936197221 */ /* 0x010fe20000000000 */
[----:B------:R-:W-:Y:S01]  /*d960*/  FADD R24, R55, R24 ;  /* 0x0000001837187221 */ /* 0x000fe20000000000 */
        /* <DEDUP_REMOVED lines=9> */
[----:B-----5:R-:W-:Y:S01]  /*da00*/  FADD R34, R45, R34 ;  /* 0x000000222d227221 */ /* 0x020fe20000000000 */
[----:B------:R-:W-:Y:S01]  /*da10*/  FADD R35, R44, R35 ;  /* 0x000000232c237221 */ /* 0x000fe20000000000 */
[----:B------:R-:W-:Y:S01]  /*da20*/  FADD R36, R43, R36 ;  /* 0x000000242b247221 */ /* 0x000fe20000000000 */
[----:B------:R-:W-:Y:S01]  /*da30*/  FADD R37, R42, R37 ;  /* 0x000000252a257221 */ /* 0x000fe20000000000 */
[----:B------:R-:W-:Y:S01]  /*da40*/  FADD R38, R41, R38 ;  /* 0x0000002629267221 */ /* 0x000fe20000000000 */
[----:B------:R-:W-:-:S05]  /*da50*/  FADD R39, R40, R39 ;  /* 0x0000002728277221 */ /* 0x000fca0000000000 */
[----:B------:R0:W-:Y:S04]  /*da60*/  STL [R1+0x298], R39 ;  /* 0x0002982701007387 */ /* 0x0001e80000100800 */
        /* <DEDUP_REMOVED lines=15> */
[----:B------:R-:W5:Y:S04]  /*db60*/  LDL.LU R51, [R1+0x2e4] ;  /* 0x0002e40001337983 */ /* 0x000f680000300800 */
[----:B------:R5:W-:Y:S04]  /*db70*/  STL [R1+0x2d8], R0 ;  /* 0x0002d80001007387 */ /* 0x000be80000100800 */
[----:B------:R-:W5:Y:S04]  /*db80*/  LDL.LU R50, [R1+0x2e8] ;  /* 0x0002e80001327983 */ /* 0x000f680000300800 */
[----:B------:R5:W-:Y:S04]  /*db90*/  STL [R1+0x2dc], R2 ;  /* 0x0002dc0201007387 */ /* 0x000be80000100800 */
[----:B------:R-:W5:Y:S04]  /*dba0*/  LDL.LU R49, [R1+0x2ec] ;  /* 0x0002ec0001317983 */ /* 0x000f680000300800 */
[----:B------:R5:W-:Y:S04]  /*dbb0*/  STL [R1+0x2e0], R3 ;  /* 0x0002e00301007387 */ /* 0x000be80000100800 */
[----:B------:R-:W5:Y:S04]  /*dbc0*/  LDL.LU R48, [R1+0x2f0] ;  /* 0x0002f00001307983 */ /* 0x000f680000300800 */
        /* <DEDUP_REMOVED lines=8> */
[----:B0-----:R-:W5:Y:S04]  /*dc50*/  LDL.LU R39, [R1+0x314] ;  /* 0x0003140001277983 */ /* 0x001f680000300800 */
[----:B-1----:R-:W5:Y:S04]  /*dc60*/  LDL.LU R38, [R1+0x318] ;  /* 0x0003180001267983 */ /* 0x002f680000300800 */
[----:B--2---:R-:W2:Y:S04]  /*dc70*/  LDL.LU R37, [R1+0x31c] ;  /* 0x00031c0001257983 */ /* 0x004ea80000300800 */
[----:B---3--:R-:W3:Y:S04]  /*dc80*/  LDL.LU R36, [R1+0x320] ;  /* 0x0003200001247983 */ /* 0x008ee80000300800 */
[----:B----4-:R-:W4:Y:S04]  /*dc90*/  LDL.LU R35, [R1+0x324] ;  /* 0x0003240001237983 */ /* 0x010f280000300800 */
[----:B-----5:R-:W5:Y:S04]  /*dca0*/  LDL.LU R34, [R1+0x328] ;  /* 0x0003280001227983 */ /* 0x020f680000300800 */
        /* <DEDUP_REMOVED lines=12> */
[----:B------:R-:W5:Y:S01]  /*dd70*/  LDL.LU R3, [R1+0x35c] ;  /* 0x00035c0001037983 */ /* 0x000f620000300800 */
[----:B------:R-:W-:Y:S01]  /*dd80*/  FADD R51, R59, R51 ;  /* 0x000000333b337221 */ /* 0x000fe20000000000 */
[----:B------:R-:W-:-:S04]  /*dd90*/  FADD R50, R60, R50 ;  /* 0x000000323c327221 */ /* 0x000fc80000000000 */
        /* <DEDUP_REMOVED lines=25> */
[----:B--2---:R-:W-:-:S03]  /*df30*/  FADD R37, R73, R37 ;  /* 0x0000002549257221 */ /* 0x004fc60000000000 */
[----:B------:R2:W-:Y:S01]  /*df40*/  STL [R1+0x318], R38 ;  /* 0x0003182601007387 */ /* 0x0005e20000100800 */
[----:B---3--:R-:W-:-:S03]  /*df50*/  FADD R36, R74, R36 ;  /* 0x000000244a247221 */ /* 0x008fc60000000000 */
[----:B------:R3:W-:Y:S01]  /*df60*/  STL [R1+0x31c], R37 ;  /* 0x00031c2501007387 */ /* 0x0007e20000100800 */
[----:B----4-:R-:W-:-:S03]  /*df70*/  FADD R35, R75, R35 ;  /* 0x000000234b237221 */ /* 0x010fc60000000000 */
[----:B------:R4:W-:Y:S01]  /*df80*/  STL [R1+0x320], R36 ;  /* 0x0003202401007387 */ /* 0x0009e20000100800 */
[----:B-----5:R-:W-:-:S03]  /*df90*/  FADD R34, R76, R34 ;  /* 0x000000224c227221 */ /* 0x020fc60000000000 */
        /* <DEDUP_REMOVED lines=24> */
[----:B0-----:R-:W5:Y:S01]  /*e120*/  LDL.LU R51, [R1+0x360] ;  /* 0x0003600001337983 */ /* 0x001f620000300800 */
[----:B------:R-:W-:-:S03]  /*e130*/  FADD R3, R89, R3 ;  /* 0x0000000359037221 */ /* 0x000fc60000000000 */
[----:B------:R0:W-:Y:S04]  /*e140*/  STL [R1+0x354], R0 ;  /* 0x0003540001007387 */ /* 0x0001e80000100800 */
[----:B-1----:R-:W5:Y:S04]  /*e150*/  LDL.LU R50, [R1+0x364] ;  /* 0x0003640001327983 */ /* 0x002f680000300800 */
        /* <DEDUP_REMOVED lines=181> */
[----:B------:R-:W-:Y:S01]  /*ecb0*/  FADD R2, R150, R2 ;  /* 0x0000000296027221 */ /* 0x000fe20000000000 */
[----:B------:R-:W-:-:S05]  /*ecc0*/  FADD R3, R3, R151 ;  /* 0x0000009703037221 */ /* 0x000fca0000000000 */
[----:B------:R0:W-:Y:S04]  /*ecd0*/  STL [R1+0x454], R3 ;  /* 0x0004540301007387 */ /* 0x0001e80000100800 */
[----:B------:R0:W-:Y:S04]  /*ece0*/  STL [R1+0x44c], R0 ;  /* 0x00044c0001007387 */ /* 0x0001e80000100800 */
[----:B------:R0:W-:Y:S02]  /*ecf0*/  STL [R1+0x450], R2 ;  /* 0x0004500201007387 */ /* 0x0001e40000100800 */
.L_x_33:
[----:B0-----:R-:W0:Y:S02]  /*ed00*/  LDC R0, c[0x0][0x28c] ;  /* 0x0000a300ff007b82 */ /* 0x001e240000000800 */
[----:B0-----:R-:W-:-:S13]  /*ed10*/  ISETP.GE.AND P1, PT, R0, 0x1, PT ;  /* 0x000000010000780c */ /* 0x001fda0003f26270 */
[----:B------:R-:W-:Y:S05]  /*ed20*/  @!P1 BRA `(.L_x_34) ;  /* 0x0000000000609947 */ /* 0x000fea0003800000 */
[----:B------:R-:W-:-:S06]  /*ed30*/  UISETP.NE.AND UP0, UPT, UR24, 0x3, UPT ;  /* 0x000000031800788c */ /* 0x000fcc000bf05270 */
[----:B------:R-:W-:-:S13]  /*ed40*/  PLOP3.LUT P1, PT, PT, PT, UP0, 0x80, 0x0 ;  /* 0x000000000000781c */ /* 0x000fda0003f2f008 */
[----:B------:R-:W-:Y:S05]  /*ed50*/  @!P1 BRA `(.L_x_35) ;  /* 0x0000000000049947 */ /* 0x000fea0003800000 */
[----:B------:R-:W-:Y:S01]  /*ed60*/  BPT.TRAP 0x1 ;  /* 0x000000040000795c */ /* 0x000fe20000300000 */
.L_x_35:
[----:B------:R-:W-:Y:S04]  /*ed70*/  BSSY B0, `(.L_x_36) ;  /* 0x000000f000007945 */ /* 0x000fe80003800000 */
[----:B------:R-:W-:Y:S05]  /*ed80*/  @!P0 BRA `(.L_x_37) ;  /* 0x0000000000348947 */ /* 0x000fea0003800000 */
[----:B------:R-:W4:Y:S01]  /*ed90*/  LDL R2, [R1+0x458] ;  /* 0x0004580001027983 */ /* 0x000f220000100800 */
[----:B------:R-:W-:-:S04]  /*eda0*/  UISETP.LT.AND UP0, UPT, UR9, 0x1, UPT ;  /* 0x000000010900788c */ /* 0x000fc8000bf01270 */
[----:B------:R-:W-:-:S04]  /*edb0*/  USEL UR8, UR9, 0x1, UP0 ;  /* 0x0000000109087887 */ /* 0x000fc80008000000 */
[----:B------:R-:W-:-:S04]  /*edc0*/  UIADD3 UR8, UR5, UR9, -UR8 ;  /* 0x0000000905087290 */ /* 0x000fc8000fffe808 */
[----:B------:R-:W-:-:S04]  /*edd0*/  USHF.R.U32.HI UR6, URZ, 0x1, UR8 ;  /* 0x000000013f067899 */ /* 0x000fc80008011608 */
[----:B------:R-:W-:-:S04]  /*ede0*/  UIMAD.WIDE.U32 UR6, UR6, -0x6db6db6d, URZ ;  /* 0x92492493060678a5 */ /* 0x000fc8000f8e003f */
[----:B------:R-:W-:-:S04]  /*edf0*/  USHF.R.U32.HI UR6, URZ, 0x2, UR7 ;  /* 0x000000023f067899 */ /* 0x000fc80008011607 */
[----:B------:R-:W-:-:S04]  /*ee00*/  UIMAD UR8, UR6, -0xe, UR8 ;  /* 0xfffffff2060878a4 */ /* 0x000fc8000f8e0208 */
[----:B------:R-:W-:-:S04]  /*ee10*/  ULEA UR8, UR8, UR11, 0x3 ;  /* 0x0000000b08087291 */ /* 0x000fc8000f8e183f */
[----:B------:R-:W-:-:S06]  /*ee20*/  UIADD3 UR8, UR8, 0x70, URZ ;  /* 0x0000007008087890 */ /* 0x000fcc000fffe03f */
[----:B------:R-:W-:-:S05]  /*ee30*/  IMAD.U32 R0, RZ, RZ, UR8 ;  /* 0x00000008ff007e24 */ /* 0x000fca000f8e00ff */
[----:B----4-:R-:W-:-:S04]  /*ee40*/  PRMT R0, R2, 0x654, R0 ;  /* 0x0000065402007816 */ /* 0x010fc80000000000 */
[----:B------:R0:W-:Y:S03]  /*ee50*/  SYNCS.ARRIVE.TRANS64.RED.A1T0 RZ, [R0+URZ], RZ ;  /* 0x000000ff00ff79a7 */ /* 0x0001e6000810043f */
.L_x_37:
[----:B------:R-:W-:Y:S05]  /*ee60*/  BSYNC B0 ;  /* 0x0000000000007941 */ /* 0x000fea0003800000 */
.L_x_36:
[----:B------:R-:W-:-:S06]  /*ee70*/  UISETP.GT.U32.AND UP0, UPT, UR13, 0x1, UPT ;  /* 0x000000010d00788c */ /* 0x000fcc000bf04070 */
[----:B------:R-:W-:-:S13]  /*ee80*/  PLOP3.LUT P1, PT, PT, PT, UP0, 0x80, 0x0 ;  /* 0x000000000000781c */ /* 0x000fda0003f2f008 */
[----:B------:R-:W-:Y:S05]  /*ee90*/  @P1 BRA `(.L_x_34) ;  /* 0x0000000000041947 */ /* 0x000fea0003800000 */
[----:B------:R-:W-:Y:S01]  /*eea0*/  BPT.TRAP 0x1 ;  /* 0x000000040000795c */ /* 0x000fe20000300000 */
.L_x_34:
[----:B------:R-:W4:Y:S01]  /*eeb0*/  LDL.LU R26, [R1+0x468] ;  /* 0x00046800011a7983 */ /* 0x000f220000300800 */
[----:B------:R-:W5:Y:S01]  /*eec0*/  LDC R3, c[0x0][0x288] ;  /* 0x0000a200ff037b82 */ /* 0x000f620000000800 */
[----:B------:R-:W0:Y:S01]  /*eed0*/  S2R R25, SR_TID.X ;  /* 0x0000000000197919 */ /* 0x000e220000002100 */
[----:B------:R-:W-:Y:S02]  /*eee0*/  UIADD3 UR11, UR9, UR5, URZ ;  /* 0x00000005090b7290 */ /* 0x000fe4000fffe03f */
[----:B------:R-:W-:Y:S01]  /*eef0*/  USHF.R.S32.HI UR12, URZ, 0x1f, UR10 ;  /* 0x0000001f3f0c7899 */ /* 0x000fe2000801140a */
[----:B------:R-:W2:Y:S01]  /*ef00*/  LDL.LU R24, [R1+0x464] ;  /* 0x0004640001187983 */ /* 0x000ea20000300800 */
[----:B------:R-:W-:Y:S01]  /*ef10*/  UISETP.GT.U32.AND UP0, UPT, UR11, 0xd, UPT ;  /* 0x0000000d0b00788c */ /* 0x000fe2000bf04070 */
[----:B------:R-:W-:Y:S01]  /*ef20*/  IMAD.MOV.U32 R39, RZ, RZ, -0x1 ;  /* 0xffffffffff277424 */ /* 0x000fe200078e00ff */
[----:B------:R-:W-:Y:S01]  /*ef30*/  ULDC UR6, c[0x0][0x284] ;  /* 0x0000a10000067ab9 */ /* 0x000fe20000000800 */
[----:B------:R-:W-:Y:S01]  /*ef40*/  ULDC.64 UR14, c[0x0][0x5d0] ;  /* 0x00017400000e7ab9 */ /* 0x000fe20000000a00 */
[----:B------:R-:W-:-:S02]  /*ef50*/  UISETP.LT.U32.AND UP0, UPT, UR9, 0xe, UP0 ;  /* 0x0000000e0900788c */ /* 0x000fc40008701070 */
[----:B------:R-:W-:Y:S02]  /*ef60*/  UIMAD UR5, UR12, UR14, URZ ;  /* 0x0000000e0c0572a4 */ /* 0x000fe4000f8e023f */
[----:B------:R-:W-:Y:S02]  /*ef70*/  UISETP.GE.U32.AND UP1, UPT, UR9, 0xe, UPT ;  /* 0x0000000e0900788c */ /* 0x000fe4000bf26070 */
[----:B------:R-:W-:Y:S02]  /*ef80*/  UIMAD UR8, UR10, UR15, UR5 ;  /* 0x0000000f0a0872a4 */ /* 0x000fe4000f8e0205 */
[----:B------:R-:W-:-:S04]  /*ef90*/  USEL UR5, URZ, 0x1, !UP0 ;  /* 0x000000013f057887 */ /* 0x000fc8000c000000 */
[----:B------:R-:W-:Y:S01]  /*efa0*/  ULOP3.LUT UR4, UR4, UR5, URZ, 0x3c, !UPT ;  /* 0x0000000504047292 */ /* 0x000fe2000f8e3c3f */
[C---:B0-----:R-:W-:Y:S01]  /*efb0*/  LOP3.LUT R2, R25.reuse, 0x3, RZ, 0xc0, !PT ;  /* 0x0000000319027812 */ /* 0x041fe200078ec0ff */
[----:B------:R-:W-:Y:S01]  /*efc0*/  IMAD.SHL.U32 R30, R25, 0x2, RZ ;  /* 0x00000002191e7824 */ /* 0x000fe200078e00ff */
[----:B------:R-:W-:-:S03]  /*efd0*/  SHF.R.U32.HI R32, RZ, 0x7, R25 ;  /* 0x00000007ff207819 */ /* 0x000fc60000011619 */
[----:B-----5:R-:W-:Y:S01]  /*efe0*/  IMAD R2, R2, -0x2, R3 ;  /* 0xfffffffe02027824 */ /* 0x020fe200078e0203 */
[----:B------:R-:W-:Y:S02]  /*eff0*/  LOP3.LUT R32, R32, 0x1, RZ, 0xc0, !PT ;  /* 0x0000000120207812 */ /* 0x000fe400078ec0ff */
[----:B------:R-:W-:-:S03]  /*f000*/  LOP3.LUT R30, R30, 0x6, RZ, 0xc0, !PT ;  /* 0x000000061e1e7812 */ /* 0x000fc600078ec0ff */
[----:B------:R-:W-:Y:S02]  /*f010*/  IMAD.SHL.U32 R33, R32, 0x40, RZ ;  /* 0x0000004020217824 */ /* 0x000fe400078e00ff */
[----:B----4-:R-:W-:-:S04]  /*f020*/  IMAD.WIDE R36, R26, 0x100, RZ ;  /* 0x000001001a247825 */ /* 0x010fc800078e02ff */
[----:B--2---:R-:W-:Y:S01]  /*f030*/  IMAD.SHL.U32 R0, R24, 0x100, RZ ;  /* 0x0000010018007824 */ /* 0x004fe200078e00ff */
[----:B------:R-:W-:Y:S01]  /*f040*/  PRMT R30, R30, 0x6540, R24 ;  /* 0x000065401e1e7816 */ /* 0x000fe20000000018 */
[----:B------:R-:W-:-:S03]  /*f050*/  IMAD.U32 R24, RZ, RZ, UR14 ;  /* 0x0000000eff187e24 */ /* 0x000fc6000f8e00ff */
[----:B------:R-:W-:Y:S01]  /*f060*/  ISETP.GE.AND P1, PT, R0, R3, PT ;  /* 0x000000030000720c */ /* 0x000fe20003f26270 */
[----:B------:R-:W-:Y:S01]  /*f070*/  IMAD.IADD R0, R2, 0x1, -R0 ;  /* 0x0000000102007824 */ /* 0x000fe200078e0a00 */
[----:B------:R-:W-:Y:S02]  /*f080*/  SHF.R.U32.HI R2, RZ, 0x2, R25 ;  /* 0x00000002ff027819 */ /* 0x000fe40000011619 */
[----:B------:R-:W-:Y:S02]  /*f090*/  LOP3.LUT R3, R25, 0x60, RZ, 0xc0, !PT ;  /* 0x0000006019037812 */ /* 0x000fe400078ec0ff */
[----:B------:R-:W-:Y:S02]  /*f0a0*/  LOP3.LUT R2, R2, 0x7, RZ, 0xc0, !PT ;  /* 0x0000000702027812 */ /* 0x000fe400078ec0ff */
[----:B------:R-:W-:Y:S02]  /*f0b0*/  SHF.R.U32.HI R3, RZ, 0x1, R3 ;  /* 0x00000001ff037819 */ /* 0x000fe40000011603 */
[----:B------:R-:W-:-:S02]  /*f0c0*/  LOP3.LUT R33, R33, 0x40, R2, 0xe2, !PT ;  /* 0x0000004021217812 */ /* 0x000fc400078ee202 */
[----:B------:R-:W-:Y:S02]  /*f0d0*/  IADD3 R2, RZ, -R3, -R2 ;  /* 0x80000003ff027210 */ /* 0x000fe40007ffe802 */
[----:B------:R-:W-:Y:S02]  /*f0e0*/  SHF.R.S32.HI R31, RZ, 0x1f, R30 ;  /* 0x0000001fff1f7819 */ /* 0x000fe4000001141e */
[----:B------:R-:W-:Y:S01]  /*f0f0*/  LOP3.LUT R33, R36, R33, R3, 0xfe, !PT ;  /* 0x0000002124217212 */ /* 0x000fe200078efe03 */
[----:B------:R-:W-:Y:S02]  /*f100*/  IMAD R32, R32, -0x40, R2 ;  /* 0xffffffc020207824 */ /* 0x000fe400078e0202 */
[----:B------:R-:W-:Y:S02]  /*f110*/  IMAD.SHL.U32 R2, R26, 0x100, RZ ;  /* 0x000001001a027824 */ /* 0x000fe400078e00ff */
[----:B------:R-:W-:-:S03]  /*f120*/  IMAD.WIDE.U32 R24, R24, UR10, R30 ;  /* 0x0000000a18187c25 */ /* 0x000fc6000f8e001e */
[C---:B------:R-:W-:Y:S01]  /*f130*/  IADD3 R32, -R2.reuse, UR6, R32 ;  /* 0x0000000602207c10 */ /* 0x040fe2000fffe120 */
[----:B------:R-:W-:Y:S01]  /*f140*/  VIADD R25, R25, UR8 ;  /* 0x0000000819197c36 */ /* 0x000fe20008000000 */
[----:B------:R-:W-:Y:S01]  /*f150*/  ISETP.GE.OR P1, PT, R2, UR6, P1 ;  /* 0x0000000602007c0c */ /* 0x000fe20008f26670 */
[----:B------:R-:W-:-:S04]  /*f160*/  USHF.R.U32.HI UR6, URZ, 0x1, UR11 ;  /* 0x000000013f067899 */ /* 0x000fc8000801160b */
[----:B------:R-:W-:-:S04]  /*f170*/  UIMAD.WIDE.U32 UR6, UR6, -0x6db6db6d, URZ ;  /* 0x92492493060678a5 */ /* 0x000fc8000f8e003f */
[----:B------:R-:W-:-:S04]  /*f180*/  USHF.R.U32.HI UR6, URZ, 0x2, UR7 ;  /* 0x000000023f067899 */ /* 0x000fc80008011607 */
[----:B------:R-:W-:Y:S02]  /*f190*/  UIMAD UR5, UR6, -0xe, UR11 ;  /* 0xfffffff2060578a4 */ /* 0x000fe4000f8e020b */
[----:B------:R-:W-:Y:S01]  /*f1a0*/  @UP1 ULOP3.LUT UR4, UR4, 0x1, UR6, 0x78, !UPT ;  /* 0x0000000104041892 */ /* 0x000fe2000f8e7806 */
[----:B------:R-:W-:Y:S11]  /*f1b0*/  @P1 BRA `(.L_x_38) ;  /* 0x0000012400bc1947 */ /* 0x000ff60003800000 */
[----:B------:R-:W0:Y:S01]  /*f1c0*/  LDC.64 R26, c[0x0][0x5c8] ;  /* 0x00017200ff1a7b82 */ /* 0x000e220000000a00 */
[----:B------:R-:W-:Y:S01]  /*f1d0*/  ULDC.64 UR6, c[0x0][0x5c0] ;  /* 0x0001700000067ab9 */ /* 0x000fe20000000a00 */
[----:B------:R-:W-:Y:S01]  /*f1e0*/  BSSY B0, `(.L_x_38) ;  /* 0x000126c000007945 */ /* 0x000fe20003800000 */
[-C--:B0-----:R-:W-:Y:S01]  /*f1f0*/  IMAD R2, R37, R26.reuse, RZ ;  /* 0x0000001a25027224 */ /* 0x081fe200078e02ff */
[----:B------:R-:W-:Y:S01]  /*f200*/  SHF.L.U64.HI R34, R26, 0x3, R27 ;  /* 0x000000031a227819 */ /* 0x000fe2000001021b */
[----:B------:R-:W-:-:S04]  /*f210*/  IMAD.WIDE.U32 R24, R33, R26, R24 ;  /* 0x0000001a21187225 */ /* 0x000fc800078e0018 */
[----:B------:R-:W-:Y:S01]  /*f220*/  IMAD R2, R33, R27, R2 ;  /* 0x0000001b21027224 */ /* 0x000fe200078e0202 */
[C---:B------:R-:W-:Y:S01]  /*f230*/  LEA R28, P2, R26.reuse, R24, 0x7 ;  /* 0x000000181a1c7211 */ /* 0x040fe200078438ff */
[----:B------:R-:W-:Y:S02]  /*f240*/  IMAD.SHL.U32 R35, R26, 0x8, RZ ;  /* 0x000000081a237824 */ /* 0x000fe400078e00ff */
[----:B------:R-:W-:Y:S01]  /*f250*/  IMAD.IADD R25, R25, 0x1, R2 ;  /* 0x0000000119197824 */ /* 0x000fe200078e0202 */
[C---:B------:R-:W-:Y:S02]  /*f260*/  IADD3 R2, P1, R24.reuse, UR6, RZ ;  /* 0x0000000618027c10 */ /* 0x040fe4000ff3e0ff */
[----:B------:R-:W-:Y:S02]  /*f270*/  IADD3 R24, P5, P6, R24, UR6, R35 ;  /* 0x0000000618187c10 */ /* 0x000fe4000febe023 */
[----:B------:R-:W-:Y:S02]  /*f280*/  LEA.HI.X R29, R26, R25, R27, 0x7, P2 ;  /* 0x000000191a1d7211 */ /* 0x000fe400010f3c1b */
[----:B------:R-:W-:-:S02]  /*f290*/  IADD3.X R3, R25, UR7, RZ, P1, !PT ;  /* 0x0000000719037c10 */ /* 0x000fc40008ffe4ff */
[--C-:B------:R-:W-:Y:S02]  /*f2a0*/  IADD3.X R25, R25, UR7, R34.reuse, P5, P6 ;  /* 0x0000000719197c10 */ /* 0x100fe4000afec422 */
[----:B------:R-:W-:Y:S02]  /*f2b0*/  FSETP.NEU.AND P5, PT, RZ, UR23, PT ;  /* 0x00000017ff007c0b */ /* 0x000fe4000bfad000 */
[C---:B------:R-:W-:Y:S02]  /*f2c0*/  IADD3 R26, P2, P3, R28.reuse, UR6, R35 ;  /* 0x000000061c1a7c10 */ /* 0x040fe4000fb5e023 */
[----:B------:R-:W-:Y:S02]  /*f2d0*/  IADD3 R28, P1, R28, UR6, RZ ;  /* 0x000000061c1c7c10 */ /* 0x000fe4000ff3e0ff */
[C---:B------:R-:W-:Y:S02]  /*f2e0*/  IADD3.X R27, R29.reuse, UR7, R34, P2, P3 ;  /* 0x000000071d1b7c10 */ /* 0x040fe400097e6422 */
[----:B------:R-:W-:-:S05]  /*f2f0*/  IADD3.X R29, R29, UR7, RZ, P1, !PT ;  /* 0x000000071d1d7c10 */ /* 0x000fca0008ffe4ff */
[----:B------:R-:W-:Y:S05]  /*f300*/  @!P5 BRA `(.L_x_39) ;  /* 0x000000d800fcd947 */ /* 0x000fea0003800000 */
[----:B------:R-:W-:Y:S01]  /*f310*/  ULDC.64 UR6, c[0x0][0x5b8] ;  /* 0x00016e0000067ab9 */ /* 0x000fe20000000a00 */
[----:B------:R-:W-:Y:S01]  /*f320*/  BSSY B1, `(.L_x_40) ;  /* 0x0000013000017945 */ /* 0x000fe20003800000 */
[----:B------:R-:W-:Y:S01]  /*f330*/  IMAD.U32 R34, RZ, RZ, UR6 ;  /* 0x00000006ff227e24 */ /* 0x000fe2000f8e00ff */
[----:B------:R-:W-:-:S03]  /*f340*/  UIMAD UR6, UR12, UR6, URZ ;  /* 0x000000060c0672a4 */ /* 0x000fc6000f8e023f */
[----:B------:R-:W-:Y:S01]  /*f350*/  IMAD.WIDE.U32 R30, R34, UR10, R30 ;  /* 0x0000000a221e7c25 */ /* 0x000fe2000f8e001e */
[----:B------:R-:W-:-:S03]  /*f360*/  UIMAD UR6, UR10, UR7, UR6 ;  /* 0x000000070a0672a4 */ /* 0x000fc6000f8e0206 */
[----:B------:R-:W-:Y:S01]  /*f370*/  IMAD.MOV.U32 R34, RZ, RZ, R30 ;  /* 0x000000ffff227224 */ /* 0x000fe200078e001e */
[----:B------:R-:W-:Y:S02]  /*f380*/  ULDC.64 UR10, c[0x0][0x5a8] ;  /* 0x00016a00000a7ab9 */ /* 0x000fe40000000a00 */
[----:B------:R-:W-:Y:S01]  /*f390*/  VIADD R35, R31, UR6 ;  /* 0x000000061f237c36 */ /* 0x000fe20008000000 */
[----:B------:R-:W-:Y:S02]  /*f3a0*/  ULDC.64 UR6, c[0x0][0x5b0] ;  /* 0x00016c0000067ab9 */ /* 0x000fe40000000a00 */
[----:B------:R-:W-:Y:S02]  /*f3b0*/  IMAD R38, R37, UR6, RZ ;  /* 0x0000000625267c24 */ /* 0x000fe4000f8e02ff */
[----:B------:R-:W-:-:S04]  /*f3c0*/  IMAD.WIDE.U32 R30, R33, UR6, R34 ;  /* 0x00000006211e7c25 */ /* 0x000fc8000f8e0022 */
[----:B------:R-:W-:Y:S01]  /*f3d0*/  IMAD R38, R33, UR7, R38 ;  /* 0x0000000721267c24 */ /* 0x000fe2000f8e0226 */
[----:B------:R-:W-:-:S04]  /*f3e0*/  IADD3 R30, P1, R30, UR10, RZ ;  /* 0x0000000a1e1e7c10 */ /* 0x000fc8000ff3e0ff */
[--C-:B------:R-:W-:Y:S02]  /*f3f0*/  IADD3.X R31, R31, UR11, R38.reuse, P1, !PT ;  /* 0x0000000b1f1f7c10 */ /* 0x100fe40008ffe426 */
[----:B------:R-:W-:Y:S02]  /*f400*/  ISETP.GE.AND P1, PT, R32, 0x1, PT ;  /* 0x000000012000780c */ /* 0x000fe40003f26270 */
[----:B------:R-:W-:Y:S02]  /*f410*/  PRMT R38, RZ, 0x7610, R38 ;  /* 0x00007610ff267816 */ /* 0x000fe40000000026 */
[----:B------:R-:W-:-:S13]  /*f420*/  ISETP.LT.OR P2, PT, R0, 0x1, !P1 ;  /* 0x000000010000780c */ /* 0x000fda0004f41670 */
[----:B------:R-:W-:Y:S05]  /*f430*/  @P2 BRA `(.L_x_41) ;  /* 0x0000000000042947 */ /* 0x000fea0003800000 */
[----:B------:R0:W5:Y:S02]  /*f440*/  LDG.E.U8 R38, desc[UR20][R30.64] ;  /* 0x000000141e267981 */ /* 0x000164000c1e1100 */
.L_x_41:
[----:B------:R-:W-:Y:S05]  /*f450*/  BSYNC B1 ;  /* 0x0000000000017941 */ /* 0x000fea0003800000 */
.L_x_40:
[----:B-----5:R-:W-:Y:S01]  /*f460*/  LOP3.LUT R38, R38, 0xff, RZ, 0xc0, !PT ;  /* 0x000000ff26267812 */ /* 0x020fe200078ec0ff */
[----:B------:R-:W-:Y:S03]  /*f470*/  BSSY B1, `(.L_x_42) ;  /* 0x000000b000017945 */ /* 0x000fe60003800000 */
[----:B------:R-:W-:-:S05]  /*f480*/  F2FP.F16.E5M2.UNPACK_B R38, R38 ;  /* 0x00000026ff26723e */ /* 0x000fca00020004ff */
[----:B------:R-:W-:-:S05]  /*f490*/  HADD2.F32 R38, -RZ, R38.H0_H0 ;  /* 0x20000026ff267230 */ /* 0x000fca0000004100 */
[----:B------:R-:W-:-:S04]  /*f4a0*/  FMUL R38, R38, UR23 ;  /* 0x0000001726267c20 */ /* 0x000fc80008400000 */
[----:B------:R-:W-:-:S05]  /*f4b0*/  FFMA R4, R4, UR22, R38 ;  /* 0x0000001604047c23 */ /* 0x000fca0008000026 */
[----:B------:R-:W-:-:S05]  /*f4c0*/  F2FP.SATFINITE.E5M2.F32.PACK_AB_MERGE_C R4, RZ, R4, RZ ;  /* 0x00000004ff04723e */ /* 0x000fca00048060ff */
[----:B------:R2:W-:Y:S01]  /*f4d0*/  @!P2 STG.E.U8 desc[UR20][R2.64], R4 ;  /* 0x000000040200a986 */ /* 0x0005e2000c101114 */
[----:B------:R-:W-:Y:S02]  /*f4e0*/  ISETP.LT.OR P2, PT, R0, 0x2, !P1 ;  /* 0x000000020000780c */ /* 0x000fe40004f41670 */
[----:B--2---:R-:W-:-:S11]  /*f4f0*/  PRMT R4, RZ, 0x7610, R4 ;  /* 0x00007610ff047816 */ /* 0x004fd60000000004 */
[----:B------:R-:W-:Y:S05]  /*f500*/  @P2 BRA `(.L_x_43) ;  /* 0x0000000000042947 */ /* 0x000fea0003800000 */
[----:B------:R2:W5:Y:S02]  /*f510*/  LDG.E.U8 R4, desc[UR20][R30.64+0x1] ;  /* 0x000001141e047981 */ /* 0x000564000c1e1100 */
.L_x_43:
[----:B------:R-:W-:Y:S05]  /*f520*/  BSYNC B1 ;  /* 0x0000000000017941 */ /* 0x000fea0003800000 */
.L_x_42:
        /* <DEDUP_REMOVED lines=8> */
[----:B------:R-:W-:-:S05]  /*f5b0*/  IADD3 R4, P2, R33, 0x8, RZ ;  /* 0x0000000821047810 */ /* 0x000fca0007f5e0ff */
[----:B----4-:R-:W-:-:S04]  /*f5c0*/  IMAD.X R5, RZ, RZ, R37, P2 ;  /* 0x000000ffff057224 */ /* 0x010fc800010e0625 */
[----:B------:R-:W-:-:S04]  /*f5d0*/  IMAD R5, R5, UR6, RZ ;  /* 0x0000000605057c24 */ /* 0x000fc8000f8e02ff */
[C---:B------:R-:W-:Y:S02]  /*f5e0*/  IMAD R38, R4.reuse, UR7, R5 ;  /* 0x0000000704267c24 */ /* 0x040fe4000f8e0205 */
[----:B------:R-:W-:-:S03]  /*f5f0*/  IMAD.WIDE.U32 R4, R4, UR6, R34 ;  /* 0x0000000604047c25 */ /* 0x000fc6000f8e0022 */
[----:B------:R-:W-:-:S04]  /*f600*/  IADD3 R4, P2, R4, UR10, RZ ;  /* 0x0000000a04047c10 */ /* 0x000fc8000ff5e0ff */
[--C-:B------:R-:W-:Y:S02]  /*f610*/  IADD3.X R5, R5, UR11, R38.reuse, P2, !PT ;  /* 0x0000000b05057c10 */ /* 0x100fe400097fe426 */
[----:B------:R-:W-:Y:S02]  /*f620*/  ISETP.GE.AND P2, PT, R32, 0x9, PT ;  /* 0x000000092000780c */ /* 0x000fe40003f46270 */
[----:B------:R-:W-:Y:S02]  /*f630*/  PRMT R38, RZ, 0x7610, R38 ;  /* 0x00007610ff267816 */ /* 0x000fe40000000026 */
[----:B------:R-:W-:-:S13]  /*f640*/  ISETP.LT.OR P3, PT, R0, 0x1, !P2 ;  /* 0x000000010000780c */ /* 0x000fda0005761670 */
[----:B------:R-:W-:Y:S05]  /*f650*/  @P3 BRA `(.L_x_45) ;  /* 0x0000000000043947 */ /* 0x000fea0003800000 */
[----:B------:R4:W5:Y:S02]  /*f660*/  LDG.E.U8 R38, desc[UR20][R4.64] ;  /* 0x0000001404267981 */ /* 0x000964000c1e1100 */
.L_x_45:
[----:B------:R-:W-:Y:S05]  /*f670*/  BSYNC B1 ;  /* 0x0000000000017941 */ /* 0x000fea0003800000 */
.L_x_44:
        /* <DEDUP_REMOVED lines=9> */
[----:B0-----:R-:W-:-:S11]  /*f710*/  PRMT R6, RZ, 0x7610, R6 ;  /* 0x00007610ff067816 */ /* 0x001fd60000000006 */
[----:B------:R-:W-:Y:S05]  /*f720*/  @P3 BRA `(.L_x_47) ;  /* 0x0000000000043947 */ /* 0x000fea0003800000 */
[----:B------:R0:W5:Y:S02]  /*f730*/  LDG.E.U8 R6, desc[UR20][R4.64+0x1] ;  /* 0x0000011404067981 */ /* 0x000164000c1e1100 */
.L_x_47:
[----:B------:R-:W-:Y:S05]  /*f740*/  BSYNC B1 ;  /* 0x0000000000017941 */ /* 0x000fea0003800000 */
.L_x_46:
[----:B-----5:R-:W-:Y:S01]  /*f750*/  LOP3.LUT R6, R6, 0xff, RZ, 0xc0, !PT ;  /* 0x000000ff06067812 */ /* 0x020fe200078ec0ff */
[----:B------:R-:W-:Y:S01]  /*f760*/  BSSY B1, `(.L_x_48) ;  /* 0x000000b000017945 */ /* 0x000fe20003800000 */
[----:B------:R-:W-:Y:S02]  /*f770*/  ISETP.LT.OR P5, PT, R0, 0x9, !P1 ;  /* 0x000000090000780c */ /* 0x000fe40004fa1670 */
[----:B------:R-:W-:-:S05]  /*f780*/  F2FP.F16.E5M2.UNPACK_B R6, R6 ;  /* 0x00000006ff06723e */ /* 0x000fca00020004ff */
[----:B------:R-:W-:-:S05]  /*f790*/  HADD2.F32 R6, -RZ, R6.H0_H0 ;  /* 0x20000006ff067230 */ /* 0x000fca0000004100 */
[----:B------:R-:W-:-:S04]  /*f7a0*/  FMUL R6, R6, UR23 ;  /* 0x0000001706067c20 */ /* 0x000fc80008400000 */
[--C-:B------:R-:W-:Y:S01]  /*f7b0*/  FFMA R7, R7, UR22, R6.reuse ;  /* 0x0000001607077c23 */ /* 0x100fe20008000006 */
[----:B------:R-:W-:-:S04]  /*f7c0*/  PRMT R6, RZ, 0x7610, R6 ;  /* 0x00007610ff067816 */ /* 0x000fc80000000006 */
[----:B------:R-:W-:-:S05]  /*f7d0*/  F2FP.SATFINITE.E5M2.F32.PACK_AB_MERGE_C R7, RZ, R7, RZ ;  /* 0x00000007ff07723e */ /* 0x000fca00048060ff */
[----:B------:R0:W-:Y:S01]  /*f7e0*/  @!P3 STG.E.U8 desc[UR20][R24.64+0x1], R7 ;  /* 0x000001071800b986 */ /* 0x0001e2000c101114 */
[----:B------:R-:W-:Y:S05]  /*f7f0*/  @P5 BRA `(.L_x_49) ;  /* 0x0000000000045947 */ /* 0x000fea0003800000 */
[----:B------:R0:W5:Y:S02]  /*f800*/  LDG.E.U8 R6, desc[UR20][R30.64+0x8] ;  /* 0x000008141e067981 */ /* 0x000164000c1e1100 */
.L_x_49:
[----:B------:R-:W-:Y:S05]  /*f810*/  BSYNC B1 ;  /* 0x0000000000017941 */ /* 0x000fea0003800000 */
.L_x_48:
        /* <DEDUP_REMOVED lines=12> */
.L_x_51:
[----:B------:R-:W-:Y:S05]  /*f8e0*/  BSYNC B1 ;  /* 0x0000000000017941 */ /* 0x000fea0003800000 */
.L_x_50:
        /* <DEDUP_REMOVED lines=12> */
.L_x_53:
[----:B------:R-:W-:Y:S05]  /*f9b0*/  BSYNC B1 ;  /* 0x0000000000017941 */ /* 0x000fea0003800000 */
.L_x_52:
        /* <DEDUP_REMOVED lines=12> */
.L_x_55:
[----:B------:R-:W-:Y:S05]  /*fa80*/  BSYNC B1 ;  /* 0x0000000000017941 */ /* 0x000fea0003800000 */
.L_x_54:
        /* <DEDUP_REMOVED lines=12> */
.L_x_57:
[----:B------:R-:W-:Y:S05]  /*fb50*/  BSYNC B1 ;  /* 0x0000000000017941 */ /* 0x000fea0003800000 */
.L_x_56:
        /* <DEDUP_REMOVED lines=12> */
.L_x_59:
[----:B------:R-:W-:Y:S05]  /*fc20*/  BSYNC B1 ;  /* 0x0000000000017941 */ /* 0x000fea0003800000 */
.L_x_58:
        /* <DEDUP_REMOVED lines=12> */
.L_x_61:
[----:B------:R-:W-:Y:S05]  /*fcf0*/  BSYNC B1 ;  /* 0x0000000000017941 */ /* 0x000fea0003800000 */
.L_x_60:
        /* <DEDUP_REMOVED lines=12> */
.L_x_63:
[----:B------:R-:W-:Y:S05]  /*fdc0*/  BSYNC B1 ;  /* 0x0000000000017941 */ /* 0x000fea0003800000 */
.L_x_62:
        /* <DEDUP_REMOVED lines=12> */
.L_x_65:
[----:B------:R-:W-:Y:S05]  /*fe90*/  BSYNC B1 ;  /* 0x0000000000017941 */ /* 0x000fea0003800000 */
.L_x_64:
        /* <DEDUP_REMOVED lines=12> */
.L_x_67:
[----:B------:R-:W-:Y:S05]  /*ff60*/  BSYNC B1 ;  /* 0x0000000000017941 */ /* 0x000fea0003800000 */
.L_x_66:
        /* <DEDUP_REMOVED lines=12> */
.L_x_69:
[----:B------:R-:W-:Y:S05]  /*10030*/  BSYNC B1 ;  /* 0x0000000000017941 */ /* 0x000fea0003800000 */
.L_x_68:
        /* <DEDUP_REMOVED lines=12> */
.L_x_71:
[----:B------:R-:W-:Y:S05]  /*10100*/  BSYNC B1 ;  /* 0x0000000000017941 */ /* 0x000fea0003800000 */
.L_x_70:
        /* <DEDUP_REMOVED lines=12> */
.L_x_73:
[----:B------:R-:W-:Y:S05]  /*101d0*/  BSYNC B1 ;  /* 0x0000000000017941 */ /* 0x000fea0003800000 */
.L_x_72:
        /* <DEDUP_REMOVED lines=12> */
.L_x_75:
[----:B------:R-:W-:Y:S05]  /*102a0*/  BSYNC B1 ;  /* 0x0000000000017941 */ /* 0x000fea0003800000 */
.L_x_74:
        /* <DEDUP_REMOVED lines=12> */
.L_x_77:
[----:B------:R-:W-:Y:S05]  /*10370*/  BSYNC B1 ;  /* 0x0000000000017941 */ /* 0x000fea0003800000 */
.L_x_76:
        /* <DEDUP_REMOVED lines=12> */
.L_x_79:
[----:B------:R-:W-:Y:S05]  /*10440*/  BSYNC B1 ;  /* 0x0000000000017941 */ /* 0x000fea0003800000 */
.L_x_78:
        /* <DEDUP_REMOVED lines=12> */
.L_x_81:
[----:B------:R-:W-:Y:S05]  /*10510*/  BSYNC B1 ;  /* 0x0000000000017941 */ /* 0x000fea0003800000 */
.L_x_80:
        /* <DEDUP_REMOVED lines=12> */
.L_x_83:
[----:B------:R-:W-:Y:S05]  /*105e0*/  BSYNC B1 ;  /* 0x0000000000017941 */ /* 0x000fea0003800000 */
.L_x_82:
        /* <DEDUP_REMOVED lines=12> */
.L_x_85:
[----:B------:R-:W-:Y:S05]  /*106b0*/  BSYNC B1 ;  /* 0x0000000000017941 */ /* 0x000fea0003800000 */
.L_x_84:
        /* <DEDUP_REMOVED lines=12> */
.L_x_87:
[----:B------:R-:W-:Y:S05]  /*10780*/  BSYNC B1 ;  /* 0x0000000000017941 */ /* 0x000fea0003800000 */
.L_x_86:
        /* <DEDUP_REMOVED lines=12> */
.L_x_89:
[----:B------:R-:W-:Y:S05]  /*10850*/  BSYNC B1 ;  /* 0x0000000000017941 */ /* 0x000fea0003800000 */
.L_x_88:
        /* <DEDUP_REMOVED lines=12> */
.L_x_91:
[----:B------:R-:W-:Y:S05]  /*10920*/  BSYNC B1 ;  /* 0x0000000000017941 */ /* 0x000fea0003800000 */
.L_x_90:
        /* <DEDUP_REMOVED lines=12> */
.L_x_93:
[----:B------:R-:W-:Y:S05]  /*109f0*/  BSYNC B1 ;  /* 0x0000000000017941 */ /* 0x000fea0003800000 */
.L_x_92:
        /* <DEDUP_REMOVED lines=12> */
.L_x_95:
[----:B------:R-:W-:Y:S05]  /*10ac0*/  BSYNC B1 ;  /* 0x0000000000017941 */ /* 0x000fea0003800000 */
.L_x_94:
        /* <DEDUP_REMOVED lines=12> */
.L_x_97:
[----:B------:R-:W-:Y:S05]  /*10b90*/  BSYNC B1 ;  /* 0x0000000000017941 */ /* 0x000fea0003800000 */
.L_x_96:
        /* <DEDUP_REMOVED lines=12> */
.L_x_99:
[----:B------:R-:W-:Y:S05]  /*10c60*/  BSYNC B1 ;  /* 0x0000000000017941 */ /* 0x000fea0003800000 */
.L_x_98:
        /* <DEDUP_REMOVED lines=12> */
.L_x_101:
[----:B------:R-:W-:Y:S05]  /*10d30*/  BSYNC B1 ;  /* 0x0000000000017941 */ /* 0x000fea0003800000 */
.L_x_100:
        /* <DEDUP_REMOVED lines=12> */
.L_x_103:
[----:B------:R-:W-:Y:S05]  /*10e00*/  BSYNC B1 ;  /* 0x0000000000017941 */ /* 0x000fea0003800000 */
.L_x_102:
        /* <DEDUP_REMOVED lines=12> */
.L_x_105:
[----:B------:R-:W-:Y:S05]  /*10ed0*/  BSYNC B1 ;  /* 0x0000000000017941 */ /* 0x000fea0003800000 */
.L_x_104:
        /* <DEDUP_REMOVED lines=12> */
.L_x_107:
[----:B------:R-:W-:Y:S05]  /*10fa0*/  BSYNC B1 ;  /* 0x0000000000017941 */ /* 0x000fea0003800000 */
.L_x_106:
        /* <DEDUP_REMOVED lines=12> */
.L_x_109:
[----:B------:R-:W-:Y:S05]  /*11070*/  BSYNC B1 ;  /* 0x0000000000017941 */ /* 0x000fea0003800000 */
.L_x_108:
        /* <DEDUP_REMOVED lines=12> */
.L_x_111:
[----:B------:R-:W-:Y:S05]  /*11140*/  BSYNC B1 ;  /* 0x0000000000017941 */ /* 0x000fea0003800000 */
.L_x_110:
        /* <DEDUP_REMOVED lines=12> */
.L_x_113:
[----:B------:R-:W-:Y:S05]  /*11210*/  BSYNC B1 ;  /* 0x0000000000017941 */ /* 0x000fea0003800000 */
.L_x_112:
        /* <DEDUP_REMOVED lines=12> */
.L_x_115:
[----:B------:R-:W-:Y:S05]  /*112e0*/  BSYNC B1 ;  /* 0x0000000000017941 */ /* 0x000fea0003800000 */
.L_x_114:
        /* <DEDUP_REMOVED lines=12> */
.L_x_117:
[----:B------:R-:W-:Y:S05]  /*113b0*/  BSYNC B1 ;  /* 0x0000000000017941 */ /* 0x000fea0003800000 */
.L_x_116:
        /* <DEDUP_REMOVED lines=12> */
.L_x_119:
[----:B------:R-:W-:Y:S05]  /*11480*/  BSYNC B1 ;  /* 0x0000000000017941 */ /* 0x000fea0003800000 */
.L_x_118:
        /* <DEDUP_REMOVED lines=12> */
.L_x_121:
[----:B------:R-:W-:Y:S05]  /*11550*/  BSYNC B1 ;  /* 0x0000000000017941 */ /* 0x000fea0003800000 */
.L_x_120:
        /* <DEDUP_REMOVED lines=12> */
.L_x_123:
[----:B------:R-:W-:Y:S05]  /*11620*/  BSYNC B1 ;  /* 0x0000000000017941 */ /* 0x000fea0003800000 */
.L_x_122:
[----:B-----5:R-:W-:Y:S01]  /*11630*/  LOP3.LUT R6, R6, 0xff, RZ, 0xc0, !PT ;  /* 0x000000ff06067812 */ /* 0x020fe200078ec0ff */
[----:B------:R-:W-:Y:S01]  /*11640*/  BSSY B1, `(.L_x_124) ;  /* 0x000000b000017945 */ /* 0x000fe20003800000 */
[----:B------:R-:W-:Y:S02]  /*11650*/  ISETP.LT.OR P5, PT, R0, 0x51, !P2 ;  /* 0x000000510000780c */ /* 0x000fe400057a1670 */
[----:B------:R-:W-:-:S05]  /*11660*/  F2FP.F16.E5M2.UNPACK_B R6, R6 ;  /* 0x00000006ff06723e */ /* 0x000fca00020004ff */
[----:B------:R-:W-:-:S05]  /*11670*/  HADD2.F32 R6, -RZ, R6.H0_H0 ;  /* 0x20000006ff067230 */ /* 0x000fca0000004100 */
[----:B------:R-:W-:-:S04]  /*11680*/  FMUL R6, R6, UR23 ;  /* 0x0000001706067c20 */ /* 0x000fc80008400000 */
[----:B------:R-:W-:-:S05]  /*11690*/  FFMA R6, R173, UR22, R6 ;  /* 0x00000016ad067c23 */ /* 0x000fca0008000006 */
[----:B0-----:R-:W-:Y:S02]  /*116a0*/  F2FP.SATFINITE.E5M2.F32.PACK_AB_MERGE_C R7, RZ, R6, RZ ;  /* 0x00000006ff07723e */ /* 0x001fe400048060ff */
[----:B------:R-:W-:-:S03]  /*116b0*/  PRMT R6, RZ, 0x7610, R6 ;  /* 0x00007610ff067816 */ /* 0x000fc60000000006 */
[----:B------:R0:W-:Y:S01]  /*116c0*/  @!P3 STG.E.U8 desc[UR20][R2.64+0x51], R7 ;  /* 0x000051070200b986 */ /* 0x0001e2000c101114 */
[----:B------:R-:W-:Y:S05]  /*116d0*/  @P5 BRA `(.L_x_125) ;  /* 0x0000000000045947 */ /* 0x000fea0003800000 */
[----:B------:R0:W5:Y:S02]  /*116e0*/  LDG.E.U8 R6, desc[UR20][R4.64+0x50] ;  /* 0x0000501404067981 */ /* 0x000164000c1e1100 */
.L_x_125:
[----:B------:R-:W-:Y:S05]  /*116f0*/  BSYNC B1 ;  /* 0x0000000000017941 */ /* 0x000fea0003800000 */
.L_x_124:
        /* <DEDUP_REMOVED lines=12> */
.L_x_127:
[----:B------:R-:W-:Y:S05]  /*117c0*/  BSYNC B1 ;  /* 0x0000000000017941 */ /* 0x000fea0003800000 */
.L_x_126:
        /* <DEDUP_REMOVED lines=12> */
.L_x_129:
[----:B------:R-:W-:Y:S05]  /*11890*/  BSYNC B1 ;  /* 0x0000000000017941 */ /* 0x000fea0003800000 */
.L_x_128:
[----:B-----5:R-:W-:Y:S01]  /*118a0*/  LOP3.LUT R6, R6, 0xff, RZ, 0xc0, !PT ;  /* 0x000000ff06067812 */ /* 0x020fe200078ec0ff */
[----:B------:R-:W-:Y:S01]  /*118b0*/  BSSY B1, `(.L_x_130) ;  /* 0x000000b000017945 */ /* 0x000fe20003800000 */
[----:B------:R-:W-:Y:S02]  /*118c0*/  ISETP.LT.OR P3, PT, R0, 0x5a, !P1 ;  /* 0x0000005a0000780c */ /* 0x000fe40004f61670 */
[----:B------:R-:W-:-:S05]  /*118d0*/  F2FP.F16.E5M2.UNPACK_B R6, R6 ;  /* 0x00000006ff06723e */ /* 0x000fca00020004ff */
[----:B------:R-:W-:-:S05]  /*118e0*/  HADD2.F32 R6, -RZ, R6.H0_H0 ;  /* 0x20000006ff067230 */ /* 0x000fca0000004100 */
[----:B0-----:R-:W-:Y:S01]  /*118f0*/  FMUL R7, R6, UR23 ;  /* 0x0000001706077c20 */ /* 0x001fe20008400000 */
[----:B------:R-:W-:-:S03]  /*11900*/  PRMT R6, RZ, 0x7610, R6 ;  /* 0x00007610ff067816 */ /* 0x000fc60000000006 */
[----:B------:R-:W-:-:S05]  /*11910*/  FFMA R7, R176, UR22, R7 ;  /* 0x00000016b0077c23 */ /* 0x000fca0008000007 */
[----:B------:R-:W-:-:S05]  /*11920*/  F2FP.SATFINITE.E5M2.F32.PACK_AB_MERGE_C R7, RZ, R7, RZ ;  /* 0x00000007ff07723e */ /* 0x000fca00048060ff */
[----:B------:R0:W-:Y:S01]  /*11930*/  @!P5 STG.E.U8 desc[UR20][R2.64+0x58], R7 ;  /* 0x000058070200d986 */ /* 0x0001e2000c101114 */
[----:B------:R-:W-:Y:S05]  /*11940*/  @P3 BRA `(.L_x_131) ;  /* 0x0000000000043947 */ /* 0x000fea0003800000 */
[----:B------:R0:W5:Y:S02]  /*11950*/  LDG.E.U8 R6, desc[UR20][R30.64+0x59] ;  /* 0x000059141e067981 */ /* 0x000164000c1e1100 */
.L_x_131:
[----:B------:R-:W-:Y:S05]  /*11960*/  BSYNC B1 ;  /* 0x0000000000017941 */ /* 0x000fea0003800000 */
.L_x_130:
        /* <DEDUP_REMOVED lines=12> */
.L_x_133:
[----:B------:R-:W-:Y:S05]  /*11a30*/  BSYNC B1 ;  /* 0x0000000000017941 */ /* 0x000fea0003800000 */
.L_x_132:
        /* <DEDUP_REMOVED lines=12> */
.L_x_135:
[----:B------:R-:W-:Y:S05]  /*11b00*/  BSYNC B1 ;  /* 0x0000000000017941 */ /* 0x000fea0003800000 */
.L_x_134:
        /* <DEDUP_REMOVED lines=12> */
.L_x_137:
[----:B------:R-:W-:Y:S05]  /*11bd0*/  BSYNC B1 ;  /* 0x0000000000017941 */ /* 0x000fea0003800000 */
.L_x_136:
        /* <DEDUP_REMOVED lines=12> */
.L_x_139:
[----:B------:R-:W-:Y:S05]  /*11ca0*/  BSYNC B1 ;  /* 0x0000000000017941 */ /* 0x000fea0003800000 */
.L_x_138:
        /* <DEDUP_REMOVED lines=12> */
.L_x_141:
[----:B------:R-:W-:Y:S05]  /*11d70*/  BSYNC B1 ;  /* 0x0000000000017941 */ /* 0x000fea0003800000 */
.L_x_140:
        /* <DEDUP_REMOVED lines=12> */
.L_x_143:
[----:B------:R-:W-:Y:S05]  /*11e40*/  BSYNC B1 ;  /* 0x0000000000017941 */ /* 0x000fea0003800000 */
.L_x_142:
        /* <DEDUP_REMOVED lines=12> */
.L_x_145:
[----:B------:R-:W-:Y:S05]  /*11f10*/  BSYNC B1 ;  /* 0x0000000000017941 */ /* 0x000fea0003800000 */
.L_x_144:
        /* <DEDUP_REMOVED lines=12> */
.L_x_147:
[----:B------:R-:W-:Y:S05]  /*11fe0*/  BSYNC B1 ;  /* 0x0000000000017941 */ /* 0x000fea0003800000 */
.L_x_146:
        /* <DEDUP_REMOVED lines=12> */
.L_x_149:
[----:B------:R-:W-:Y:S05]  /*120b0*/  BSYNC B1 ;  /* 0x0000000000017941 */ /* 0x000fea0003800000 */
.L_x_148:
        /* <DEDUP_REMOVED lines=12> */
.L_x_151:
[----:B------:R-:W-:Y:S05]  /*12180*/  BSYNC B1 ;  /* 0x0000000000017941 */ /* 0x000fea0003800000 */
.L_x_150:
        /* <DEDUP_REMOVED lines=12> */
.L_x_153:
[----:B------:R-:W-:Y:S05]  /*12250*/  BSYNC B1 ;  /* 0x0000000000017941 */ /* 0x000fea0003800000 */
.L_x_152:
        /* <DEDUP_REMOVED lines=12> */
.L_x_155:
[----:B------:R-:W-:Y:S05]  /*12320*/  BSYNC B1 ;  /* 0x0000000000017941 */ /* 0x000fea0003800000 */
.L_x_154:
        /* <DEDUP_REMOVED lines=12> */
.L_x_157:
[----:B------:R-:W-:Y:S05]  /*123f0*/  BSYNC B1 ;  /* 0x0000000000017941 */ /* 0x000fea0003800000 */
.L_x_156:
        /* <DEDUP_REMOVED lines=12> */
.L_x_159:
[----:B------:R-:W-:Y:S05]  /*124c0*/  BSYNC B1 ;  /* 0x0000000000017941 */ /* 0x000fea0003800000 */
.L_x_158:
        /* <DEDUP_REMOVED lines=12> */
.L_x_161:
[----:B------:R-:W-:Y:S05]  /*12590*/  BSYNC B1 ;  /* 0x0000000000017941 */ /* 0x000fea0003800000 */
.L_x_160:
        /* <DEDUP_REMOVED lines=12> */
.L_x_163:
[----:B------:R-:W-:Y:S05]  /*12660*/  BSYNC B1 ;  /* 0x0000000000017941 */ /* 0x000fea0003800000 */
.L_x_162:
        /* <DEDUP_REMOVED lines=12> */
.L_x_165:
[----:B------:R-:W-:Y:S05]  /*12730*/  BSYNC B1 ;  /* 0x0000000000017941 */ /* 0x000fea0003800000 */
.L_x_164:
        /* <DEDUP_REMOVED lines=12> */
.L_x_167:
[----:B------:R-:W-:Y:S05]  /*12800*/  BSYNC B1 ;  /* 0x0000000000017941 */ /* 0x000fea0003800000 */
.L_x_166:
        /* <DEDUP_REMOVED lines=12> */
.L_x_169:
[----:B------:R-:W-:Y:S05]  /*128d0*/  BSYNC B1 ;  /* 0x0000000000017941 */ /* 0x000fea0003800000 */
.L_x_168:
        /* <DEDUP_REMOVED lines=12> */
.L_x_171:
[----:B------:R-:W-:Y:S05]  /*129a0*/  BSYNC B1 ;  /* 0x0000000000017941 */ /* 0x000fea0003800000 */
.L_x_170:
        /* <DEDUP_REMOVED lines=12> */
.L_x_173:
[----:B------:R-:W-:Y:S05]  /*12a70*/  BSYNC B1 ;  /* 0x0000000000017941 */ /* 0x000fea0003800000 */
.L_x_172:
        /* <DEDUP_REMOVED lines=12> */
.L_x_175:
[----:B------:R-:W-:Y:S05]  /*12b40*/  BSYNC B1 ;  /* 0x0000000000017941 */ /* 0x000fea0003800000 */
.L_x_174:
        /* <DEDUP_REMOVED lines=12> */
.L_x_177:
[----:B------:R-:W-:Y:S05]  /*12c10*/  BSYNC B1 ;  /* 0x0000000000017941 */ /* 0x000fea0003800000 */
.L_x_176:
        /* <DEDUP_REMOVED lines=12> */
.L_x_179:
[----:B------:R-:W-:Y:S05]  /*12ce0*/  BSYNC B1 ;  /* 0x0000000000017941 */ /* 0x000fea0003800000 */
.L_x_178:
        /* <DEDUP_REMOVED lines=12> */
.L_x_181:
[----:B------:R-:W-:Y:S05]  /*12db0*/  BSYNC B1 ;  /* 0x0000000000017941 */ /* 0x000fea0003800000 */
.L_x_180:
        /* <DEDUP_REMOVED lines=12> */
.L_x_183:
[----:B------:R-:W-:Y:S05]  /*12e80*/  BSYNC B1 ;  /* 0x0000000000017941 */ /* 0x000fea0003800000 */
.L_x_182:
        /* <DEDUP_REMOVED lines=12> */
.L_x_185:
[----:B------:R-:W-:Y:S05]  /*12f50*/  BSYNC B1 ;  /* 0x0000000000017941 */ /* 0x000fea0003800000 */
.L_x_184:
        /* <DEDUP_REMOVED lines=12> */
.L_x_187:
[----:B------:R-:W-:Y:S05]  /*13020*/  BSYNC B1 ;  /* 0x0000000000017941 */ /* 0x000fea0003800000 */
.L_x_186:
        /* <DEDUP_REMOVED lines=12> */
.L_x_189:
[----:B------:R-:W-:Y:S05]  /*130f0*/  BSYNC B1 ;  /* 0x0000000000017941 */ /* 0x000fea0003800000 */
.L_x_188:
        /* <DEDUP_REMOVED lines=12> */
.L_x_191:
[----:B------:R-:W-:Y:S05]  /*131c0*/  BSYNC B1 ;  /* 0x0000000000017941 */ /* 0x000fea0003800000 */
.L_x_190:
        /* <DEDUP_REMOVED lines=12> */
.L_x_193:
[----:B------:R-:W-:Y:S05]  /*13290*/  BSYNC B1 ;  /* 0x0000000000017941 */ /* 0x000fea0003800000 */
.L_x_192:
        /* <DEDUP_REMOVED lines=12> */
.L_x_195:
[----:B------:R-:W-:Y:S05]  /*13360*/  BSYNC B1 ;  /* 0x0000000000017941 */ /* 0x000fea0003800000 */
.L_x_194:
        /* <DEDUP_REMOVED lines=12> */
.L_x_197:
[----:B------:R-:W-:Y:S05]  /*13430*/  BSYNC B1 ;  /* 0x0000000000017941 */ /* 0x000fea0003800000 */
.L_x_196:
        /* <DEDUP_REMOVED lines=12> */
.L_x_199:
[----:B------:R-:W-:Y:S05]  /*13500*/  BSYNC B1 ;  /* 0x0000000000017941 */ /* 0x000fea0003800000 */
.L_x_198:
        /* <DEDUP_REMOVED lines=12> */
.L_x_201:
[----:B------:R-:W-:Y:S05]  /*135d0*/  BSYNC B1 ;  /* 0x0000000000017941 */ /* 0x000fea0003800000 */
.L_x_200:
        /* <DEDUP_REMOVED lines=12> */
.L_x_203:
[----:B------:R-:W-:Y:S05]  /*136a0*/  BSYNC B1 ;  /* 0x0000000000017941 */ /* 0x000fea0003800000 */
.L_x_202:
        /* <DEDUP_REMOVED lines=12> */
.L_x_205:
[----:B------:R-:W-:Y:S05]  /*13770*/  BSYNC B1 ;  /* 0x0000000000017941 */ /* 0x000fea0003800000 */
.L_x_204:
        /* <DEDUP_REMOVED lines=12> */
.L_x_207:
[----:B------:R-:W-:Y:S05]  /*13840*/  BSYNC B1 ;  /* 0x0000000000017941 */ /* 0x000fea0003800000 */
.L_x_206:
        /* <DEDUP_REMOVED lines=12> */
.L_x_209:
[----:B------:R-:W-:Y:S05]  /*13910*/  BSYNC B1 ;  /* 0x0000000000017941 */ /* 0x000fea0003800000 */
.L_x_208:
        /* <DEDUP_REMOVED lines=12> */
.L_x_211:
[----:B------:R-:W-:Y:S05]  /*139e0*/  BSYNC B1 ;  /* 0x0000000000017941 */ /* 0x000fea0003800000 */
.L_x_210:
        /* <DEDUP_REMOVED lines=12> */
.L_x_213:
[----:B------:R-:W-:Y:S05]  /*13ab0*/  BSYNC B1 ;  /* 0x0000000000017941 */ /* 0x000fea0003800000 */
.L_x_212:
        /* <DEDUP_REMOVED lines=12> */
.L_x_215:
[----:B------:R-:W-:Y:S05]  /*13b80*/  BSYNC B1 ;  /* 0x0000000000017941 */ /* 0x000fea0003800000 */
.L_x_214:
        /* <DEDUP_REMOVED lines=12> */
.L_x_217:
[----:B------:R-:W-:Y:S05]  /*13c50*/  BSYNC B1 ;  /* 0x0000000000017941 */ /* 0x000fea0003800000 */
.L_x_216:
        /* <DEDUP_REMOVED lines=12> */
.L_x_219:
[----:B------:R-:W-:Y:S05]  /*13d20*/  BSYNC B1 ;  /* 0x0000000000017941 */ /* 0x000fea0003800000 */
.L_x_218:
        /* <DEDUP_REMOVED lines=12> */
.L_x_221:
[----:B------:R-:W-:Y:S05]  /*13df0*/  BSYNC B1 ;  /* 0x0000000000017941 */ /* 0x000fea0003800000 */
.L_x_220:
        /* <DEDUP_REMOVED lines=12> */
.L_x_223:
[----:B------:R-:W-:Y:S05]  /*13ec0*/  BSYNC B1 ;  /* 0x0000000000017941 */ /* 0x000fea0003800000 */
.L_x_222:
        /* <DEDUP_REMOVED lines=12> */
.L_x_225:
[----:B------:R-:W-:Y:S05]  /*13f90*/  BSYNC B1 ;  /* 0x0000000000017941 */ /* 0x000fea0003800000 */
.L_x_224:
        /* <DEDUP_REMOVED lines=12> */
.L_x_227:
[----:B------:R-:W-:Y:S05]  /*14060*/  BSYNC B1 ;  /* 0x0000000000017941 */ /* 0x000fea0003800000 */
.L_x_226:
        /* <DEDUP_REMOVED lines=12> */
.L_x_229:
[----:B------:R-:W-:Y:S05]  /*14130*/  BSYNC B1 ;  /* 0x0000000000017941 */ /* 0x000fea0003800000 */
.L_x_228:
        /* <DEDUP_REMOVED lines=12> */
.L_x_231:
[----:B------:R-:W-:Y:S05]  /*14200*/  BSYNC B1 ;  /* 0x0000000000017941 */ /* 0x000fea0003800000 */
.L_x_230:
        /* <DEDUP_REMOVED lines=12> */
.L_x_233:
[----:B------:R-:W-:Y:S05]  /*142d0*/  BSYNC B1 ;  /* 0x0000000000017941 */ /* 0x000fea0003800000 */
.L_x_232:
        /* <DEDUP_REMOVED lines=12> */
.L_x_235:
[----:B------:R-:W-:Y:S05]  /*143a0*/  BSYNC B1 ;  /* 0x0000000000017941 */ /* 0x000fea0003800000 */
.L_x_234:
        /* <DEDUP_REMOVED lines=12> */
.L_x_237:
[----:B------:R-:W-:Y:S05]  /*14470*/  BSYNC B1 ;  /* 0x0000000000017941 */ /* 0x000fea0003800000 */
.L_x_236:
        /* <DEDUP_REMOVED lines=12> */
.L_x_239:
[----:B------:R-:W-:Y:S05]  /*14540*/  BSYNC B1 ;  /* 0x0000000000017941 */ /* 0x000fea0003800000 */
.L_x_238:
        /* <DEDUP_REMOVED lines=12> */
.L_x_241:
[----:B------:R-:W-:Y:S05]  /*14610*/  BSYNC B1 ;  /* 0x0000000000017941 */ /* 0x000fea0003800000 */
.L_x_240:
        /* <DEDUP_REMOVED lines=12> */
.L_x_243:
[----:B------:R-:W-:Y:S05]  /*146e0*/  BSYNC B1 ;  /* 0x0000000000017941 */ /* 0x000fea0003800000 */
.L_x_242:
        /* <DEDUP_REMOVED lines=12> */
.L_x_245:
[----:B------:R-:W-:Y:S05]  /*147b0*/  BSYNC B1 ;  /* 0x0000000000017941 */ /* 0x000fea0003800000 */
.L_x_244:
        /* <DEDUP_REMOVED lines=12> */
.L_x_247:
[----:B------:R-:W-:Y:S05]  /*14880*/  BSYNC B1 ;  /* 0x0000000000017941 */ /* 0x000fea0003800000 */
.L_x_246:
        /* <DEDUP_REMOVED lines=12> */
.L_x_249:
[----:B------:R-:W-:Y:S05]  /*14950*/  BSYNC B1 ;  /* 0x0000000000017941 */ /* 0x000fea0003800000 */
.L_x_248:
        /* <DEDUP_REMOVED lines=12> */
.L_x_251:
[----:B------:R-:W-:Y:S05]  /*14a20*/  BSYNC B1 ;  /* 0x0000000000017941 */ /* 0x000fea0003800000 */
.L_x_250:
        /* <DEDUP_REMOVED lines=12> */
.L_x_253:
[----:B------:R-:W-:Y:S05]  /*14af0*/  BSYNC B1 ;  /* 0x0000000000017941 */ /* 0x000fea0003800000 */
.L_x_252:
[----:B0-----:R-:W2:Y:S01]  /*14b00*/  LDL.LU R7, [R1+0x200] ;  /* 0x0002000001077983 */ /* 0x001ea20000300800 */
[----:B-----5:R-:W-:Y:S01]  /*14b10*/  LOP3.LUT R6, R6, 0xff, RZ, 0xc0, !PT ;  /* 0x000000ff06067812 */ /* 0x020fe200078ec0ff */
[----:B------:R-:W-:Y:S01]  /*14b20*/  BSSY B1, `(.L_x_254) ;  /* 0x000000b000017945 */ /* 0x000fe20003800000 */
[----:B------:R-:W-:Y:S02]  /*14b30*/  ISETP.LT.OR P3, PT, R0, 0xd2, !P2 ;  /* 0x000000d20000780c */ /* 0x000fe40005761670 */
[----:B------:R-:W-:-:S05]  /*14b40*/  F2FP.F16.E5M2.UNPACK_B R6, R6 ;  /* 0x00000006ff06723e */ /* 0x000fca00020004ff */
[----:B------:R-:W-:-:S05]  /*14b50*/  HADD2.F32 R6, -RZ, R6.H0_H0 ;  /* 0x20000006ff067230 */ /* 0x000fca0000004100 */
[----:B------:R-:W-:-:S04]  /*14b60*/  FMUL R6, R6, UR23 ;  /* 0x0000001706067c20 */ /* 0x000fc80008400000 */
[----:B--2---:R-:W-:-:S05]  /*14b70*/  FFMA R6, R7, UR22, R6 ;  /* 0x0000001607067c23 */ /* 0x004fca0008000006 */
[----:B------:R-:W-:Y:S02]  /*14b80*/  F2FP.SATFINITE.E5M2.F32.PACK_AB_MERGE_C R7, RZ, R6, RZ ;  /* 0x00000006ff07723e */ /* 0x000fe400048060ff */
[----:B------:R-:W-:-:S03]  /*14b90*/  PRMT R6, RZ, 0x7610, R6 ;  /* 0x00007610ff067816 */ /* 0x000fc60000000006 */
[----:B------:R0:W-:Y:S01]  /*14ba0*/  @!P5 STG.E.U8 desc[UR20][R24.64+0xd0], R7 ;  /* 0x0000d0071800d986 */ /* 0x0001e2000c101114 */
[----:B------:R-:W-:Y:S05]  /*14bb0*/  @P3 BRA `(.L_x_255) ;  /* 0x0000000000043947 */ /* 0x000fea0003800000 */
[----:B------:R2:W5:Y:S02]  /*14bc0*/  LDG.E.U8 R6, desc[UR20][R4.64+0xd1] ;  /* 0x0000d11404067981 */ /* 0x000564000c1e1100 */
.L_x_255:
[----:B------:R-:W-:Y:S05]  /*14bd0*/  BSYNC B1 ;  /* 0x0000000000017941 */ /* 0x000fea0003800000 */
.L_x_254:
[----:B0-----:R-:W3:Y:S01]  /*14be0*/  LDL.LU R7, [R1+0x204] ;  /* 0x0002040001077983 */ /* 0x001ee20000300800 */
[----:B-----5:R-:W-:Y:S01]  /*14bf0*/  LOP3.LUT R6, R6, 0xff, RZ, 0xc0, !PT ;  /* 0x000000ff06067812 */ /* 0x020fe200078ec0ff */
[----:B------:R-:W-:Y:S01]  /*14c00*/  BSSY B1, `(.L_x_256) ;  /* 0x000000b000017945 */ /* 0x000fe20003800000 */
[----:B------:R-:W-:Y:S02]  /*14c10*/  ISETP.LT.OR P5, PT, R0, 0xd9, !P1 ;  /* 0x000000d90000780c */ /* 0x000fe40004fa1670 */
[----:B------:R-:W-:-:S05]  /*14c20*/  F2FP.F16.E5M2.UNPACK_B R6, R6 ;  /* 0x00000006ff06723e */ /* 0x000fca00020004ff */
[----:B------:R-:W-:-:S05]  /*14c30*/  HADD2.F32 R6, -RZ, R6.H0_H0 ;  /* 0x20000006ff067230 */ /* 0x000fca0000004100 */
[----:B------:R-:W-:-:S04]  /*14c40*/  FMUL R6, R6, UR23 ;  /* 0x0000001706067c20 */ /* 0x000fc80008400000 */
[----:B---3--:R-:W-:-:S05]  /*14c50*/  FFMA R6, R7, UR22, R6 ;  /* 0x0000001607067c23 */ /* 0x008fca0008000006 */
[----:B------:R-:W-:Y:S02]  /*14c60*/  F2FP.SATFINITE.E5M2.F32.PACK_AB_MERGE_C R7, RZ, R6, RZ ;  /* 0x00000006ff07723e */ /* 0x000fe400048060ff */
[----:B------:R-:W-:-:S03]  /*14c70*/  PRMT R6, RZ, 0x7610, R6 ;  /* 0x00007610ff067816 */ /* 0x000fc60000000006 */
[----:B------:R0:W-:Y:S01]  /*14c80*/  @!P3 STG.E.U8 desc[UR20][R24.64+0xd1], R7 ;  /* 0x0000d1071800b986 */ /* 0x0001e2000c101114 */
[----:B------:R-:W-:Y:S05]  /*14c90*/  @P5 BRA `(.L_x_257) ;  /* 0x0000000000045947 */ /* 0x000fea0003800000 */
[----:B------:R3:W5:Y:S02]  /*14ca0*/  LDG.E.U8 R6, desc[UR20][R30.64+0xd8] ;  /* 0x0000d8141e067981 */ /* 0x000764000c1e1100 */
.L_x_257:
[----:B------:R-:W-:Y:S05]  /*14cb0*/  BSYNC B1 ;  /* 0x0000000000017941 */ /* 0x000fea0003800000 */
.L_x_256:
        /* <DEDUP_REMOVED lines=13> */
.L_x_259:
[----:B------:R-:W-:Y:S05]  /*14d90*/  BSYNC B1 ;  /* 0x0000000000017941 */ /* 0x000fea0003800000 */
.L_x_258:
        /* <DEDUP_REMOVED lines=13> */
.L_x_261:
[----:B------:R-:W-:Y:S05]  /*14e70*/  BSYNC B1 ;  /* 0x0000000000017941 */ /* 0x000fea0003800000 */
.L_x_260:
        /* <DEDUP_REMOVED lines=13> */
.L_x_263:
[----:B------:R-:W-:Y:S05]  /*14f50*/  BSYNC B1 ;  /* 0x0000000000017941 */ /* 0x000fea0003800000 */
.L_x_262:
        /* <DEDUP_REMOVED lines=13> */
.L_x_265:
[----:B------:R-:W-:Y:S05]  /*15030*/  BSYNC B1 ;  /* 0x0000000000017941 */ /* 0x000fea0003800000 */
.L_x_264:
        /* <DEDUP_REMOVED lines=13> */
.L_x_267:
[----:B------:R-:W-:Y:S05]  /*15110*/  BSYNC B1 ;  /* 0x0000000000017941 */ /* 0x000fea0003800000 */
.L_x_266:
        /* <DEDUP_REMOVED lines=13> */
.L_x_269:
[----:B------:R-:W-:Y:S05]  /*151f0*/  BSYNC B1 ;  /* 0x0000000000017941 */ /* 0x000fea0003800000 */
.L_x_268:
        /* <DEDUP_REMOVED lines=13> */
.L_x_271:
[----:B------:R-:W-:Y:S05]  /*152d0*/  BSYNC B1 ;  /* 0x0000000000017941 */ /* 0x000fea0003800000 */
.L_x_270:
        /* <DEDUP_REMOVED lines=13> */
.L_x_273:
[----:B------:R-:W-:Y:S05]  /*153b0*/  BSYNC B1 ;  /* 0x0000000000017941 */ /* 0x000fea0003800000 */
.L_x_272:
        /* <DEDUP_REMOVED lines=13> */
.L_x_275:
[----:B------:R-:W-:Y:S05]  /*15490*/  BSYNC B1 ;  /* 0x0000000000017941 */ /* 0x000fea0003800000 */
.L_x_274:
        /* <DEDUP_REMOVED lines=13> */
.L_x_277:
[----:B------:R-:W-:Y:S05]  /*15570*/  BSYNC B1 ;  /* 0x0000000000017941 */ /* 0x000fea0003800000 */
.L_x_276:
        /* <DEDUP_REMOVED lines=13> */
.L_x_279:
[----:B------:R-:W-:Y:S05]  /*15650*/  BSYNC B1 ;  /* 0x0000000000017941 */ /* 0x000fea0003800000 */
.L_x_278:
        /* <DEDUP_REMOVED lines=13> */
.L_x_281:
[----:B------:R-:W-:Y:S05]  /*15730*/  BSYNC B1 ;  /* 0x0000000000017941 */ /* 0x000fea0003800000 */
.L_x_280:
        /* <DEDUP_REMOVED lines=13> */
.L_x_283:
[----:B------:R-:W-:Y:S05]  /*15810*/  BSYNC B1 ;  /* 0x0000000000017941 */ /* 0x000fea0003800000 */
.L_x_282:
        /* <DEDUP_REMOVED lines=13> */
.L_x_285:
[----:B------:R-:W-:Y:S05]  /*158f0*/  BSYNC B1 ;  /* 0x0000000000017941 */ /* 0x000fea0003800000 */
.L_x_284:
        /* <DEDUP_REMOVED lines=13> */
.L_x_287:
[----:B------:R-:W-:Y:S05]  /*159d0*/  BSYNC B1 ;  /* 0x0000000000017941 */ /* 0x000fea0003800000 */
.L_x_286:
        /* <DEDUP_REMOVED lines=13> */
.L_x_289:
[----:B------:R-:W-:Y:S05]  /*15ab0*/  BSYNC B1 ;  /* 0x0000000000017941 */ /* 0x000fea0003800000 */
.L_x_288:
        /* <DEDUP_REMOVED lines=13> */
.L_x_291:
[----:B------:R-:W-:Y:S05]  /*15b90*/  BSYNC B1 ;  /* 0x0000000000017941 */ /* 0x000fea0003800000 */
.L_x_290:
        /* <DEDUP_REMOVED lines=13> */
.L_x_293:
[----:B------:R-:W-:Y:S05]  /*15c70*/  BSYNC B1 ;  /* 0x0000000000017941 */ /* 0x000fea0003800000 */
.L_x_292:
[----:B0-----:R-:W2:Y:S01]  /*15c80*/  LDL.LU R3, [R1+0x250] ;  /* 0x0002500001037983 */ /* 0x001ea20000300800 */
[----:B-----5:R-:W-:Y:S01]  /*15c90*/  LOP3.LUT R6, R6, 0xff, RZ, 0xc0, !PT ;  /* 0x000000ff06067812 */ /* 0x020fe200078ec0ff */
[----:B------:R-:W-:Y:S01]  /*15ca0*/  BSSY B1, `(.L_x_294) ;  /* 0x000000b000017945 */ /* 0x000fe20003800000 */
[----:B------:R-:W-:Y:S02]  /*15cb0*/  ISETP.LT.OR P2, PT, R0, 0xfa, !P2 ;  /* 0x000000fa0000780c */ /* 0x000fe40005741670 */
[----:B------:R-:W-:Y:S02]  /*15cc0*/  F2FP.F16.E5M2.UNPACK_B R6, R6 ;  /* 0x00000006ff06723e */ /* 0x000fe400020004ff */
[----:B------:R-:W-:-:S03]  /*15cd0*/  PRMT R2, RZ, 0x7610, R2 ;  /* 0x00007610ff027816 */ /* 0x000fc60000000002 */
[----:B------:R-:W-:-:S05]  /*15ce0*/  HADD2.F32 R6, -RZ, R6.H0_H0 ;  /* 0x20000006ff067230 */ /* 0x000fca0000004100 */
[----:B------:R-:W-:-:S04]  /*15cf0*/  FMUL R6, R6, UR23 ;  /* 0x0000001706067c20 */ /* 0x000fc80008400000 */
[----:B--2---:R-:W-:-:S05]  /*15d00*/  FFMA R6, R3, UR22, R6 ;  /* 0x0000001603067c23 */ /* 0x004fca0008000006 */
[----:B------:R-:W-:-:S05]  /*15d10*/  F2FP.SATFINITE.E5M2.F32.PACK_AB_MERGE_C R3, RZ, R6, RZ ;  /* 0x00000006ff03723e */ /* 0x000fca00048060ff */
[----:B------:R0:W-:Y:S01]  /*15d20*/  @!P3 STG.E.U8 desc[UR20][R24.64+0xf8], R3 ;  /* 0x0000f8031800b986 */ /* 0x0001e2000c101114 */
[----:B------:R-:W-:Y:S05]  /*15d30*/  @P2 BRA `(.L_x_295) ;  /* 0x0000000000042947 */ /* 0x000fea0003800000 */
[----:B------:R2:W5:Y:S02]  /*15d40*/  LDG.E.U8 R2, desc[UR20][R4.64+0xf9] ;  /* 0x0000f91404027981 */ /* 0x000564000c1e1100 */
.L_x_295:
[----:B------:R-:W-:Y:S05]  /*15d50*/  BSYNC B1 ;  /* 0x0000000000017941 */ /* 0x000fea0003800000 */
.L_x_294:
[----:B------:R-:W2:Y:S01]  /*15d60*/  LDL.LU R7, [R1+0x254] ;  /* 0x0002540001077983 */ /* 0x000ea20000300800 */
[----:B-----5:R-:W-:Y:S01]  /*15d70*/  LOP3.LUT R2, R2, 0xff, RZ, 0xc0, !PT ;  /* 0x000000ff02027812 */ /* 0x020fe200078ec0ff */
[----:B------:R-:W-:Y:S01]  /*15d80*/  BSSY B1, `(.L_x_296) ;  /* 0x0000013000017945 */ /* 0x000fe20003800000 */
[----:B--234-:R-:W-:Y:S02]  /*15d90*/  IADD3 R5, P1, R33, 0x80, RZ ;  /* 0x0000008021057810 */ /* 0x01cfe40007f3e0ff */
[----:B------:R-:W-:-:S03]  /*15da0*/  F2FP.F16.E5M2.UNPACK_B R2, R2 ;  /* 0x00000002ff02723e */ /* 0x000fc600020004ff */
[----:B0-----:R-:W-:Y:S01]  /*15db0*/  IMAD.X R3, RZ, RZ, R37, P1 ;  /* 0x000000ffff037224 */ /* 0x001fe200008e0625 */
[----:B------:R-:W-:Y:S01]  /*15dc0*/  ISETP.GE.AND P1, PT, R32, 0x81, PT ;  /* 0x000000812000780c */ /* 0x000fe20003f26270 */
[----:B------:R-:W-:Y:S02]  /*15dd0*/  HADD2.F32 R2, -RZ, R2.H0_H0 ;  /* 0x20000002ff027230 */ /* 0x000fe40000004100 */
[----:B------:R-:W-:Y:S01]  /*15de0*/  IMAD R6, R3, UR6, RZ ;  /* 0x0000000603067c24 */ /* 0x000fe2000f8e02ff */
[----:B------:R-:W-:Y:S02]  /*15df0*/  ISETP.LT.OR P5, PT, R0, 0x1, !P1 ;  /* 0x000000010000780c */ /* 0x000fe40004fa1670 */
[----:B------:R-:W-:Y:S01]  /*15e00*/  FMUL R4, R2, UR23 ;  /* 0x0000001702047c20 */ /* 0x000fe20008400000 */
[----:B------:R-:W-:-:S04]  /*15e10*/  IMAD.WIDE.U32 R2, R5, UR6, R34 ;  /* 0x0000000605027c25 */ /* 0x000fc8000f8e0022 */
[----:B------:R-:W-:Y:S01]  /*15e20*/  IMAD R5, R5, UR7, R6 ;  /* 0x0000000705057c24 */ /* 0x000fe2000f8e0206 */
[----:B------:R-:W-:-:S04]  /*15e30*/  IADD3 R2, P3, R2, UR10, RZ ;  /* 0x0000000a02027c10 */ /* 0x000fc8000ff7e0ff */
[----:B------:R-:W-:Y:S01]  /*15e40*/  IADD3.X R3, R3, UR11, R5, P3, !PT ;  /* 0x0000000b03037c10 */ /* 0x000fe20009ffe405 */
[----:B------:R-:W-:-:S05]  /*15e50*/  FFMA R4, R7, UR22, R4 ;  /* 0x0000001607047c23 */ /* 0x000fca0008000004 */
[----:B------:R-:W-:Y:S02]  /*15e60*/  F2FP.SATFINITE.E5M2.F32.PACK_AB_MERGE_C R7, RZ, R4, RZ ;  /* 0x00000004ff07723e */ /* 0x000fe400048060ff */
[----:B------:R-:W-:-:S03]  /*15e70*/  PRMT R4, RZ, 0x7610, R4 ;  /* 0x00007610ff047816 */ /* 0x000fc60000000004 */
[----:B------:R0:W-:Y:S01]  /*15e80*/  @!P2 STG.E.U8 desc[UR20][R24.64+0xf9], R7 ;  /* 0x0000f9071800a986 */ /* 0x0001e2000c101114 */
[----:B------:R-:W-:Y:S05]  /*15e90*/  @P5 BRA `(.L_x_297) ;  /* 0x0000000000045947 */ /* 0x000fea0003800000 */
[----:B------:R2:W5:Y:S02]  /*15ea0*/  LDG.E.U8 R4, desc[UR20][R2.64] ;  /* 0x0000001402047981 */ /* 0x000564000c1e1100 */
.L_x_297:
[----:B------:R-:W-:Y:S05]  /*15eb0*/  BSYNC B1 ;  /* 0x0000000000017941 */ /* 0x000fea0003800000 */
.L_x_296:
[----:B------:R-:W3:Y:S01]  /*15ec0*/  LDL.LU R5, [R1+0x258] ;  /* 0x0002580001057983 */ /* 0x000ee20000300800 */
        /* <DEDUP_REMOVED lines=12> */
.L_x_299:
[----:B------:R-:W-:Y:S05]  /*15f90*/  BSYNC B1 ;  /* 0x0000000000017941 */ /* 0x000fea0003800000 */
.L_x_298:
[----:B---3--:R-:W3:Y:S01]  /*15fa0*/  LDL.LU R5, [R1+0x25c] ;  /* 0x00025c0001057983 */ /* 0x008ee20000300800 */
[----:B-----5:R-:W-:Y:S01]  /*15fb0*/  LOP3.LUT R4, R4, 0xff, RZ, 0xc0, !PT ;  /* 0x000000ff04047812 */ /* 0x020fe200078ec0ff */
[----:B------:R-:W-:Y:S01]  /*15fc0*/  BSSY B1, `(.L_x_300) ;  /* 0x0000013000017945 */ /* 0x000fe20003800000 */
[----:B------:R-:W-:Y:S02]  /*15fd0*/  IADD3 R33, P2, R33, 0x88, RZ ;  /* 0x0000008821217810 */ /* 0x000fe40007f5e0ff */
[----:B------:R-:W-:Y:S02]  /*15fe0*/  F2FP.F16.E5M2.UNPACK_B R4, R4 ;  /* 0x00000004ff04723e */ /* 0x000fe400020004ff */
[----:B------:R-:W-:Y:S01]  /*15ff0*/  PRMT R6, RZ, 0x7610, R6 ;  /* 0x00007610ff067816 */ /* 0x000fe20000000006 */
[----:B------:R-:W-:Y:S01]  /*16000*/  IMAD.X R36, RZ, RZ, R37, P2 ;  /* 0x000000ffff247224 */ /* 0x000fe200010e0625 */
[----:B------:R-:W-:Y:S01]  /*16010*/  ISETP.GE.AND P2, PT, R32, 0x89, PT ;  /* 0x000000892000780c */ /* 0x000fe20003f46270 */
[----:B------:R-:W-:-:S02]  /*16020*/  HADD2.F32 R4, -RZ, R4.H0_H0 ;  /* 0x20000004ff047230 */ /* 0x000fc40000004100 */
[----:B------:R-:W-:Y:S01]  /*16030*/  IMAD R36, R36, UR6, RZ ;  /* 0x0000000624247c24 */ /* 0x000fe2000f8e02ff */
[----:B------:R-:W-:Y:S01]  /*16040*/  ISETP.LT.OR P5, PT, R0, 0x1, !P2 ;  /* 0x000000010000780c */ /* 0x000fe200057a1670 */
[----:B------:R-:W-:-:S04]  /*16050*/  IMAD.WIDE.U32 R34, R33, UR6, R34 ;  /* 0x0000000621227c25 */ /* 0x000fc8000f8e0022 */
[----:B------:R-:W-:Y:S01]  /*16060*/  FMUL R4, R4, UR23 ;  /* 0x0000001704047c20 */ /* 0x000fe20008400000 */
[----:B------:R-:W-:-:S03]  /*16070*/  IMAD R33, R33, UR7, R36 ;  /* 0x0000000721217c24 */ /* 0x000fc6000f8e0224 */
[----:B---3--:R-:W-:Y:S01]  /*16080*/  FFMA R5, R5, UR22, R4 ;  /* 0x0000001605057c23 */ /* 0x008fe20008000004 */
[----:B------:R-:W-:-:S04]  /*16090*/  IADD3 R4, P6, R34, UR10, RZ ;  /* 0x0000000a22047c10 */ /* 0x000fc8000ffde0ff */
[----:B0-----:R-:W-:Y:S02]  /*160a0*/  F2FP.SATFINITE.E5M2.F32.PACK_AB_MERGE_C R7, RZ, R5, RZ ;  /* 0x00000005ff07723e */ /* 0x001fe400048060ff */
[----:B------:R-:W-:-:S03]  /*160b0*/  IADD3.X R5, R35, UR11, R33, P6, !PT ;  /* 0x0000000b23057c10 */ /* 0x000fc6000b7fe421 */
[----:B------:R0:W-:Y:S01]  /*160c0*/  @!P3 STG.E.U8 desc[UR20][R28.64+0x1], R7 ;  /* 0x000001071c00b986 */ /* 0x0001e2000c101114 */
[----:B------:R-:W-:Y:S05]  /*160d0*/  @P5 BRA `(.L_x_301) ;  /* 0x0000000000045947 */ /* 0x000fea0003800000 */
[----:B------:R3:W5:Y:S02]  /*160e0*/  LDG.E.U8 R6, desc[UR20][R4.64] ;  /* 0x0000001404067981 */ /* 0x000764000c1e1100 */
.L_x_301:
[----:B------:R-:W-:Y:S05]  /*160f0*/  BSYNC B1 ;  /* 0x0000000000017941 */ /* 0x000fea0003800000 */
.L_x_300:
        /* <DEDUP_REMOVED lines=13> */
.L_x_303:
[----:B------:R-:W-:Y:S05]  /*161d0*/  BSYNC B1 ;  /* 0x0000000000017941 */ /* 0x000fea0003800000 */
.L_x_302:
        /* <DEDUP_REMOVED lines=13> */
.L_x_305:
[----:B------:R-:W-:Y:S05]  /*162b0*/  BSYNC B1 ;  /* 0x0000000000017941 */ /* 0x000fea0003800000 */
.L_x_304:
        /* <DEDUP_REMOVED lines=13> */
.L_x_307:
[----:B------:R-:W-:Y:S05]  /*16390*/  BSYNC B1 ;  /* 0x0000000000017941 */ /* 0x000fea0003800000 */
.L_x_306:
        /* <DEDUP_REMOVED lines=13> */
.L_x_309:
[----:B------:R-:W-:Y:S05]  /*16470*/  BSYNC B1 ;  /* 0x0000000000017941 */ /* 0x000fea0003800000 */
.L_x_308:
        /* <DEDUP_REMOVED lines=13> */
.L_x_311:
[----:B------:R-:W-:Y:S05]  /*16550*/  BSYNC B1 ;  /* 0x0000000000017941 */ /* 0x000fea0003800000 */
.L_x_310:
        /* <DEDUP_REMOVED lines=13> */
.L_x_313:
[----:B------:R-:W-:Y:S05]  /*16630*/  BSYNC B1 ;  /* 0x0000000000017941 */ /* 0x000fea0003800000 */
.L_x_312:
        /* <DEDUP_REMOVED lines=13> */
.L_x_315:
[----:B------:R-:W-:Y:S05]  /*16710*/  BSYNC B1 ;  /* 0x0000000000017941 */ /* 0x000fea0003800000 */
.L_x_314:
        /* <DEDUP_REMOVED lines=13> */
.L_x_317:
[----:B------:R-:W-:Y:S05]  /*167f0*/  BSYNC B1 ;  /* 0x0000000000017941 */ /* 0x000fea0003800000 */
.L_x_316:
        /* <DEDUP_REMOVED lines=13> */
.L_x_319:
[----:B------:R-:W-:Y:S05]  /*168d0*/  BSYNC B1 ;  /* 0x0000000000017941 */ /* 0x000fea0003800000 */
.L_x_318:
        /* <DEDUP_REMOVED lines=13> */
.L_x_321:
[----:B------:R-:W-:Y:S05]  /*169b0*/  BSYNC B1 ;  /* 0x0000000000017941 */ /* 0x000fea0003800000 */
.L_x_320:
        /* <DEDUP_REMOVED lines=13> */
.L_x_323:
[----:B------:R-:W-:Y:S05]  /*16a90*/  BSYNC B1 ;  /* 0x0000000000017941 */ /* 0x000fea0003800000 */
.L_x_322:
        /* <DEDUP_REMOVED lines=13> */
.L_x_325:
[----:B------:R-:W-:Y:S05]  /*16b70*/  BSYNC B1 ;  /* 0x0000000000017941 */ /* 0x000fea0003800000 */
.L_x_324:
        /* <DEDUP_REMOVED lines=13> */
.L_x_327:
[----:B------:R-:W-:Y:S05]  /*16c50*/  BSYNC B1 ;  /* 0x0000000000017941 */ /* 0x000fea0003800000 */
.L_x_326:
        /* <DEDUP_REMOVED lines=13> */
.L_x_329:
[----:B------:R-:W-:Y:S05]  /*16d30*/  BSYNC B1 ;  /* 0x0000000000017941 */ /* 0x000fea0003800000 */
.L_x_328:
        /* <DEDUP_REMOVED lines=13> */
.L_x_331:
[----:B------:R-:W-:Y:S05]  /*16e10*/  BSYNC B1 ;  /* 0x0000000000017941 */ /* 0x000fea0003800000 */
.L_x_330:
        /* <DEDUP_REMOVED lines=13> */
.L_x_333:
[----:B------:R-:W-:Y:S05]  /*16ef0*/  BSYNC B1 ;  /* 0x0000000000017941 */ /* 0x000fea0003800000 */
.L_x_332:
        /* <DEDUP_REMOVED lines=13> */
.L_x_335:
[----:B------:R-:W-:Y:S05]  /*16fd0*/  BSYNC B1 ;  /* 0x0000000000017941 */ /* 0x000fea0003800000 */
.L_x_334:
        /* <DEDUP_REMOVED lines=13> */
.L_x_337:
[----:B------:R-:W-:Y:S05]  /*170b0*/  BSYNC B1 ;  /* 0x0000000000017941 */ /* 0x000fea0003800000 */
.L_x_336:
        /* <DEDUP_REMOVED lines=13> */
.L_x_339:
[----:B------:R-:W-:Y:S05]  /*17190*/  BSYNC B1 ;  /* 0x0000000000017941 */ /* 0x000fea0003800000 */
.L_x_338:
        /* <DEDUP_REMOVED lines=13> */
.L_x_341:
[----:B------:R-:W-:Y:S05]  /*17270*/  BSYNC B1 ;  /* 0x0000000000017941 */ /* 0x000fea0003800000 */
.L_x_340:
        /* <DEDUP_REMOVED lines=13> */
.L_x_343:
[----:B------:R-:W-:Y:S05]  /*17350*/  BSYNC B1 ;  /* 0x0000000000017941 */ /* 0x000fea0003800000 */
.L_x_342:
        /* <DEDUP_REMOVED lines=13> */
.L_x_345:
[----:B------:R-:W-:Y:S05]  /*17430*/  BSYNC B1 ;  /* 0x0000000000017941 */ /* 0x000fea0003800000 */
.L_x_344:
        /* <DEDUP_REMOVED lines=13> */
.L_x_347:
[----:B------:R-:W-:Y:S05]  /*17510*/  BSYNC B1 ;  /* 0x0000000000017941 */ /* 0x000fea0003800000 */
.L_x_346:
        /* <DEDUP_REMOVED lines=13> */
.L_x_349:
[----:B------:R-:W-:Y:S05]  /*175f0*/  BSYNC B1 ;  /* 0x0000000000017941 */ /* 0x000fea0003800000 */
.L_x_348:
        /* <DEDUP_REMOVED lines=13> */
.L_x_351:
[----:B------:R-:W-:Y:S05]  /*176d0*/  BSYNC B1 ;  /* 0x0000000000017941 */ /* 0x000fea0003800000 */
.L_x_350:
        /* <DEDUP_REMOVED lines=13> */
.L_x_353:
[----:B------:R-:W-:Y:S05]  /*177b0*/  BSYNC B1 ;  /* 0x0000000000017941 */ /* 0x000fea0003800000 */
.L_x_352:
        /* <DEDUP_REMOVED lines=13> */
.L_x_355:
[----:B------:R-:W-:Y:S05]  /*17890*/  BSYNC B1 ;  /* 0x0000000000017941 */ /* 0x000fea0003800000 */
.L_x_354:
        /* <DEDUP_REMOVED lines=13> */
.L_x_357:
[----:B------:R-:W-:Y:S05]  /*17970*/  BSYNC B1 ;  /* 0x0000000000017941 */ /* 0x000fea0003800000 */
.L_x_356:
        /* <DEDUP_REMOVED lines=13> */
.L_x_359:
[----:B------:R-:W-:Y:S05]  /*17a50*/  BSYNC B1 ;  /* 0x0000000000017941 */ /* 0x000fea0003800000 */
.L_x_358:
        /* <DEDUP_REMOVED lines=13> */
.L_x_361:
[----:B------:R-:W-:Y:S05]  /*17b30*/  BSYNC B1 ;  /* 0x0000000000017941 */ /* 0x000fea0003800000 */
.L_x_360:
        /* <DEDUP_REMOVED lines=13> */
.L_x_363:
[----:B------:R-:W-:Y:S05]  /*17c10*/  BSYNC B1 ;  /* 0x0000000000017941 */ /* 0x000fea0003800000 */
.L_x_362:
        /* <DEDUP_REMOVED lines=13> */
.L_x_365:
[----:B------:R-:W-:Y:S05]  /*17cf0*/  BSYNC B1 ;  /* 0x0000000000017941 */ /* 0x000fea0003800000 */
.L_x_364:
        /* <DEDUP_REMOVED lines=13> */
.L_x_367:
[----:B------:R-:W-:Y:S05]  /*17dd0*/  BSYNC B1 ;  /* 0x0000000000017941 */ /* 0x000fea0003800000 */
.L_x_366:
        /* <DEDUP_REMOVED lines=13> */
.L_x_369:
[----:B------:R-:W-:Y:S05]  /*17eb0*/  BSYNC B1 ;  /* 0x0000000000017941 */ /* 0x000fea0003800000 */
.L_x_368:
        /* <DEDUP_REMOVED lines=13> */
.L_x_371:
[----:B------:R-:W-:Y:S05]  /*17f90*/  BSYNC B1 ;  /* 0x0000000000017941 */ /* 0x000fea0003800000 */
.L_x_370:
        /* <DEDUP_REMOVED lines=13> */
.L_x_373:
[----:B------:R-:W-:Y:S05]  /*18070*/  BSYNC B1 ;  /* 0x0000000000017941 */ /* 0x000fea0003800000 */
.L_x_372:
        /* <DEDUP_REMOVED lines=13> */
.L_x_375:
[----:B------:R-:W-:Y:S05]  /*18150*/  BSYNC B1 ;  /* 0x0000000000017941 */ /* 0x000fea0003800000 */
.L_x_374:
        /* <DEDUP_REMOVED lines=13> */
.L_x_377:
[----:B------:R-:W-:Y:S05]  /*18230*/  BSYNC B1 ;  /* 0x0000000000017941 */ /* 0x000fea0003800000 */
.L_x_376:
        /* <DEDUP_REMOVED lines=13> */
.L_x_379:
[----:B------:R-:W-:Y:S05]  /*18310*/  BSYNC B1 ;  /* 0x0000000000017941 */ /* 0x000fea0003800000 */
.L_x_378:
        /* <DEDUP_REMOVED lines=13> */
.L_x_381:
[----:B------:R-:W-:Y:S05]  /*183f0*/  BSYNC B1 ;  /* 0x0000000000017941 */ /* 0x000fea0003800000 */
.L_x_380:
        /* <DEDUP_REMOVED lines=13> */
.L_x_383:
[----:B------:R-:W-:Y:S05]  /*184d0*/  BSYNC B1 ;  /* 0x0000000000017941 */ /* 0x000fea0003800000 */
.L_x_382:
        /* <DEDUP_REMOVED lines=13> */
.L_x_385:
[----:B------:R-:W-:Y:S05]  /*185b0*/  BSYNC B1 ;  /* 0x0000000000017941 */ /* 0x000fea0003800000 */
.L_x_384:
        /* <DEDUP_REMOVED lines=13> */
.L_x_387:
[----:B------:R-:W-:Y:S05]  /*18690*/  BSYNC B1 ;  /* 0x0000000000017941 */ /* 0x000fea0003800000 */
.L_x_386:
        /* <DEDUP_REMOVED lines=13> */
.L_x_389:
[----:B------:R-:W-:Y:S05]  /*18770*/  BSYNC B1 ;  /* 0x0000000000017941 */ /* 0x000fea0003800000 */
.L_x_388:
        /* <DEDUP_REMOVED lines=13> */
.L_x_391:
[----:B------:R-:W-:Y:S05]  /*18850*/  BSYNC B1 ;  /* 0x0000000000017941 */ /* 0x000fea0003800000 */
.L_x_390:
        /* <DEDUP_REMOVED lines=13> */
.L_x_393:
[----:B------:R-:W-:Y:S05]  /*18930*/  BSYNC B1 ;  /* 0x0000000000017941 */ /* 0x000fea0003800000 */
.L_x_392:
        /* <DEDUP_REMOVED lines=13> */
.L_x_395:
[----:B------:R-:W-:Y:S05]  /*18a10*/  BSYNC B1 ;  /* 0x0000000000017941 */ /* 0x000fea0003800000 */
.L_x_394:
        /* <DEDUP_REMOVED lines=13> */
.L_x_397:
[----:B------:R-:W-:Y:S05]  /*18af0*/  BSYNC B1 ;  /* 0x0000000000017941 */ /* 0x000fea0003800000 */
.L_x_396:
        /* <DEDUP_REMOVED lines=13> */
.L_x_399:
[----:B------:R-:W-:Y:S05]  /*18bd0*/  BSYNC B1 ;  /* 0x0000000000017941 */ /* 0x000fea0003800000 */
.L_x_398:
        /* <DEDUP_REMOVED lines=13> */
.L_x_401:
[----:B------:R-:W-:Y:S05]  /*18cb0*/  BSYNC B1 ;  /* 0x0000000000017941 */ /* 0x000fea0003800000 */
.L_x_400:
        /* <DEDUP_REMOVED lines=13> */
.L_x_403:
[----:B------:R-:W-:Y:S05]  /*18d90*/  BSYNC B1 ;  /* 0x0000000000017941 */ /* 0x000fea0003800000 */
.L_x_402:
        /* <DEDUP_REMOVED lines=13> */
.L_x_405:
[----:B------:R-:W-:Y:S05]  /*18e70*/  BSYNC B1 ;  /* 0x0000000000017941 */ /* 0x000fea0003800000 */
.L_x_404:
        /* <DEDUP_REMOVED lines=13> */
.L_x_407:
[----:B------:R-:W-:Y:S05]  /*18f50*/  BSYNC B1 ;  /* 0x0000000000017941 */ /* 0x000fea0003800000 */
.L_x_406:
        /* <DEDUP_REMOVED lines=13> */
.L_x_409:
[----:B------:R-:W-:Y:S05]  /*19030*/  BSYNC B1 ;  /* 0x0000000000017941 */ /* 0x000fea0003800000 */
.L_x_408:
        /* <DEDUP_REMOVED lines=13> */
.L_x_411:
[----:B------:R-:W-:Y:S05]  /*19110*/  BSYNC B1 ;  /* 0x0000000000017941 */ /* 0x000fea0003800000 */
.L_x_410:
        /* <DEDUP_REMOVED lines=13> */
.L_x_413:
[----:B------:R-:W-:Y:S05]  /*191f0*/  BSYNC B1 ;  /* 0x0000000000017941 */ /* 0x000fea0003800000 */
.L_x_412:
        /* <DEDUP_REMOVED lines=13> */
.L_x_415:
[----:B------:R-:W-:Y:S05]  /*192d0*/  BSYNC B1 ;  /* 0x0000000000017941 */ /* 0x000fea0003800000 */
.L_x_414:
        /* <DEDUP_REMOVED lines=13> */
.L_x_417:
[----:B------:R-:W-:Y:S05]  /*193b0*/  BSYNC B1 ;  /* 0x0000000000017941 */ /* 0x000fea0003800000 */
.L_x_416:
        /* <DEDUP_REMOVED lines=13> */
.L_x_419:
[----:B------:R-:W-:Y:S05]  /*19490*/  BSYNC B1 ;  /* 0x0000000000017941 */ /* 0x000fea0003800000 */
.L_x_418:
        /* <DEDUP_REMOVED lines=13> */
.L_x_421:
[----:B------:R-:W-:Y:S05]  /*19570*/  BSYNC B1 ;  /* 0x0000000000017941 */ /* 0x000fea0003800000 */
.L_x_420:
        /* <DEDUP_REMOVED lines=13> */
.L_x_423:
[----:B------:R-:W-:Y:S05]  /*19650*/  BSYNC B1 ;  /* 0x0000000000017941 */ /* 0x000fea0003800000 */
.L_x_422:
        /* <DEDUP_REMOVED lines=13> */
.L_x_425:
[----:B------:R-:W-:Y:S05]  /*19730*/  BSYNC B1 ;  /* 0x0000000000017941 */ /* 0x000fea0003800000 */
.L_x_424:
        /* <DEDUP_REMOVED lines=13> */
.L_x_427:
[----:B------:R-:W-:Y:S05]  /*19810*/  BSYNC B1 ;  /* 0x0000000000017941 */ /* 0x000fea0003800000 */
.L_x_426:
        /* <DEDUP_REMOVED lines=13> */
.L_x_429:
[----:B------:R-:W-:Y:S05]  /*198f0*/  BSYNC B1 ;  /* 0x0000000000017941 */ /* 0x000fea0003800000 */
.L_x_428:
        /* <DEDUP_REMOVED lines=13> */
.L_x_431:
[----:B------:R-:W-:Y:S05]  /*199d0*/  BSYNC B1 ;  /* 0x0000000000017941 */ /* 0x000fea0003800000 */
.L_x_430:
        /* <DEDUP_REMOVED lines=13> */
.L_x_433:
[----:B------:R-:W-:Y:S05]  /*19ab0*/  BSYNC B1 ;  /* 0x0000000000017941 */ /* 0x000fea0003800000 */
.L_x_432:
        /* <DEDUP_REMOVED lines=13> */
.L_x_435:
[----:B------:R-:W-:Y:S05]  /*19b90*/  BSYNC B1 ;  /* 0x0000000000017941 */ /* 0x000fea0003800000 */
.L_x_434:
        /* <DEDUP_REMOVED lines=13> */
.L_x_437:
[----:B------:R-:W-:Y:S05]  /*19c70*/  BSYNC B1 ;  /* 0x0000000000017941 */ /* 0x000fea0003800000 */
.L_x_436:
        /* <DEDUP_REMOVED lines=13> */
.L_x_439:
[----:B------:R-:W-:Y:S05]  /*19d50*/  BSYNC B1 ;  /* 0x0000000000017941 */ /* 0x000fea0003800000 */
.L_x_438:
        /* <DEDUP_REMOVED lines=13> */
.L_x_441:
[----:B------:R-:W-:Y:S05]  /*19e30*/  BSYNC B1 ;  /* 0x0000000000017941 */ /* 0x000fea0003800000 */
.L_x_440:
        /* <DEDUP_REMOVED lines=13> */
.L_x_443:
[----:B------:R-:W-:Y:S05]  /*19f10*/  BSYNC B1 ;  /* 0x0000000000017941 */ /* 0x000fea0003800000 */
.L_x_442:
        /* <DEDUP_REMOVED lines=13> */
.L_x_445:
[----:B------:R-:W-:Y:S05]  /*19ff0*/  BSYNC B1 ;  /* 0x0000000000017941 */ /* 0x000fea0003800000 */
.L_x_444:
        /* <DEDUP_REMOVED lines=13> */
.L_x_447:
[----:B------:R-:W-:Y:S05]  /*1a0d0*/  BSYNC B1 ;  /* 0x0000000000017941 */ /* 0x000fea0003800000 */
.L_x_446:
        /* <DEDUP_REMOVED lines=13> */
.L_x_449:
[----:B------:R-:W-:Y:S05]  /*1a1b0*/  BSYNC B1 ;  /* 0x0000000000017941 */ /* 0x000fea0003800000 */
.L_x_448:
        /* <DEDUP_REMOVED lines=13> */
.L_x_451:
[----:B------:R-:W-:Y:S05]  /*1a290*/  BSYNC B1 ;  /* 0x0000000000017941 */ /* 0x000fea0003800000 */
.L_x_450:
        /* <DEDUP_REMOVED lines=13> */
.L_x_453:
[----:B------:R-:W-:Y:S05]  /*1a370*/  BSYNC B1 ;  /* 0x0000000000017941 */ /* 0x000fea0003800000 */
.L_x_452:
        /* <DEDUP_REMOVED lines=13> */
.L_x_455:
[----:B------:R-:W-:Y:S05]  /*1a450*/  BSYNC B1 ;  /* 0x0000000000017941 */ /* 0x000fea0003800000 */
.L_x_454:
        /* <DEDUP_REMOVED lines=13> */
.L_x_457:
[----:B------:R-:W-:Y:S05]  /*1a530*/  BSYNC B1 ;  /* 0x0000000000017941 */ /* 0x000fea0003800000 */
.L_x_456:
        /* <DEDUP_REMOVED lines=13> */
.L_x_459:
[----:B------:R-:W-:Y:S05]  /*1a610*/  BSYNC B1 ;  /* 0x0000000000017941 */ /* 0x000fea0003800000 */
.L_x_458:
        /* <DEDUP_REMOVED lines=13> */
.L_x_461:
[----:B------:R-:W-:Y:S05]  /*1a6f0*/  BSYNC B1 ;  /* 0x0000000000017941 */ /* 0x000fea0003800000 */
.L_x_460:
        /* <DEDUP_REMOVED lines=13> */
.L_x_463:
[----:B------:R-:W-:Y:S05]  /*1a7d0*/  BSYNC B1 ;  /* 0x0000000000017941 */ /* 0x000fea0003800000 */
.L_x_462:
        /* <DEDUP_REMOVED lines=13> */
.L_x_465:
[----:B------:R-:W-:Y:S05]  /*1a8b0*/  BSYNC B1 ;  /* 0x0000000000017941 */ /* 0x000fea0003800000 */
.L_x_464:
        /* <DEDUP_REMOVED lines=13> */
.L_x_467:
[----:B------:R-:W-:Y:S05]  /*1a990*/  BSYNC B1 ;  /* 0x0000000000017941 */ /* 0x000fea0003800000 */
.L_x_466:
        /* <DEDUP_REMOVED lines=13> */
.L_x_469:
[----:B------:R-:W-:Y:S05]  /*1aa70*/  BSYNC B1 ;  /* 0x0000000000017941 */ /* 0x000fea0003800000 */
.L_x_468:
        /* <DEDUP_REMOVED lines=13> */
.L_x_471:
[----:B------:R-:W-:Y:S05]  /*1ab50*/  BSYNC B1 ;  /* 0x0000000000017941 */ /* 0x000fea0003800000 */
.L_x_470:
        /* <DEDUP_REMOVED lines=13> */
.L_x_473:
[----:B------:R-:W-:Y:S05]  /*1ac30*/  BSYNC B1 ;  /* 0x0000000000017941 */ /* 0x000fea0003800000 */
.L_x_472:
        /* <DEDUP_REMOVED lines=13> */
.L_x_475:
[----:B------:R-:W-:Y:S05]  /*1ad10*/  BSYNC B1 ;  /* 0x0000000000017941 */ /* 0x000fea0003800000 */
.L_x_474:
        /* <DEDUP_REMOVED lines=13> */
.L_x_477:
[----:B------:R-:W-:Y:S05]  /*1adf0*/  BSYNC B1 ;  /* 0x0000000000017941 */ /* 0x000fea0003800000 */
.L_x_476:
        /* <DEDUP_REMOVED lines=13> */
.L_x_479:
[----:B------:R-:W-:Y:S05]  /*1aed0*/  BSYNC B1 ;  /* 0x0000000000017941 */ /* 0x000fea0003800000 */
.L_x_478:
        /* <DEDUP_REMOVED lines=13> */
.L_x_481:
[----:B------:R-:W-:Y:S05]  /*1afb0*/  BSYNC B1 ;  /* 0x0000000000017941 */ /* 0x000fea0003800000 */
.L_x_480:
        /* <DEDUP_REMOVED lines=13> */
.L_x_483:
[----:B------:R-:W-:Y:S05]  /*1b090*/  BSYNC B1 ;  /* 0x0000000000017941 */ /* 0x000fea0003800000 */
.L_x_482:
        /* <DEDUP_REMOVED lines=13> */
.L_x_485:
[----:B------:R-:W-:Y:S05]  /*1b170*/  BSYNC B1 ;  /* 0x0000000000017941 */ /* 0x000fea0003800000 */
.L_x_484:
        /* <DEDUP_REMOVED lines=13> */
.L_x_487:
[----:B------:R-:W-:Y:S05]  /*1b250*/  BSYNC B1 ;  /* 0x0000000000017941 */ /* 0x000fea0003800000 */
.L_x_486:
        /* <DEDUP_REMOVED lines=13> */
.L_x_489:
[----:B------:R-:W-:Y:S05]  /*1b330*/  BSYNC B1 ;  /* 0x0000000000017941 */ /* 0x000fea0003800000 */
.L_x_488:
        /* <DEDUP_REMOVED lines=13> */
.L_x_491:
[----:B------:R-:W-:Y:S05]  /*1b410*/  BSYNC B1 ;  /* 0x0000000000017941 */ /* 0x000fea0003800000 */
.L_x_490:
        /* <DEDUP_REMOVED lines=13> */
.L_x_493:
[----:B------:R-:W-:Y:S05]  /*1b4f0*/  BSYNC B1 ;  /* 0x0000000000017941 */ /* 0x000fea0003800000 */
.L_x_492:
        /* <DEDUP_REMOVED lines=13> */
.L_x_495:
[----:B------:R-:W-:Y:S05]  /*1b5d0*/  BSYNC B1 ;  /* 0x0000000000017941 */ /* 0x000fea0003800000 */
.L_x_494:
        /* <DEDUP_REMOVED lines=13> */
.L_x_497:
[----:B------:R-:W-:Y:S05]  /*1b6b0*/  BSYNC B1 ;  /* 0x0000000000017941 */ /* 0x000fea0003800000 */
.L_x_496:
        /* <DEDUP_REMOVED lines=13> */
.L_x_499:
[----:B------:R-:W-:Y:S05]  /*1b790*/  BSYNC B1 ;  /* 0x0000000000017941 */ /* 0x000fea0003800000 */
.L_x_498:
        /* <DEDUP_REMOVED lines=13> */
.L_x_501:
[----:B------:R-:W-:Y:S05]  /*1b870*/  BSYNC B1 ;  /* 0x0000000000017941 */ /* 0x000fea0003800000 */
.L_x_500:
        /* <DEDUP_REMOVED lines=13> */
.L_x_503:
[----:B------:R-:W-:Y:S05]  /*1b950*/  BSYNC B1 ;  /* 0x0000000000017941 */ /* 0x000fea0003800000 */
.L_x_502:
        /* <DEDUP_REMOVED lines=13> */
.L_x_505:
[----:B------:R-:W-:Y:S05]  /*1ba30*/  BSYNC B1 ;  /* 0x0000000000017941 */ /* 0x000fea0003800000 */
.L_x_504:
        /* <DEDUP_REMOVED lines=13> */
.L_x_507:
[----:B------:R-:W-:Y:S05]  /*1bb10*/  BSYNC B1 ;  /* 0x0000000000017941 */ /* 0x000fea0003800000 */
.L_x_506:
        /* <DEDUP_REMOVED lines=13> */
.L_x_509:
[----:B------:R-:W-:Y:S05]  /*1bbf0*/  BSYNC B1 ;  /* 0x0000000000017941 */ /* 0x000fea0003800000 */
.L_x_508:
        /* <DEDUP_REMOVED lines=13> */
.L_x_511:
[----:B------:R-:W-:Y:S05]  /*1bcd0*/  BSYNC B1 ;  /* 0x0000000000017941 */ /* 0x000fea0003800000 */
.L_x_510:
        /* <DEDUP_REMOVED lines=13> */
.L_x_513:
[----:B------:R-:W-:Y:S05]  /*1bdb0*/  BSYNC B1 ;  /* 0x0000000000017941 */ /* 0x000fea0003800000 */
.L_x_512:
        /* <DEDUP_REMOVED lines=13> */
.L_x_515:
[----:B------:R-:W-:Y:S05]  /*1be90*/  BSYNC B1 ;  /* 0x0000000000017941 */ /* 0x000fea0003800000 */
.L_x_514:
        /* <DEDUP_REMOVED lines=13> */
.L_x_517:
[----:B------:R-:W-:Y:S05]  /*1bf70*/  BSYNC B1 ;  /* 0x0000000000017941 */ /* 0x000fea0003800000 */
.L_x_516:
        /* <DEDUP_REMOVED lines=13> */
.L_x_519:
[----:B------:R-:W-:Y:S05]  /*1c050*/  BSYNC B1 ;  /* 0x0000000000017941 */ /* 0x000fea0003800000 */
.L_x_518:
        /* <DEDUP_REMOVED lines=13> */
.L_x_521:
[----:B------:R-:W-:Y:S05]  /*1c130*/  BSYNC B1 ;  /* 0x0000000000017941 */ /* 0x000fea0003800000 */
.L_x_520:
        /* <DEDUP_REMOVED lines=13> */
.L_x_523:
[----:B------:R-:W-:Y:S05]  /*1c210*/  BSYNC B1 ;  /* 0x0000000000017941 */ /* 0x000fea0003800000 */
.L_x_522:
        /* <DEDUP_REMOVED lines=13> */
.L_x_525:
[----:B------:R-:W-:Y:S05]  /*1c2f0*/  BSYNC B1 ;  /* 0x0000000000017941 */ /* 0x000fea0003800000 */
.L_x_524:
        /* <DEDUP_REMOVED lines=13> */
.L_x_527:
[----:B------:R-:W-:Y:S05]  /*1c3d0*/  BSYNC B1 ;  /* 0x0000000000017941 */ /* 0x000fea0003800000 */
.L_x_526:
        /* <DEDUP_REMOVED lines=13> */
.L_x_529:
[----:B------:R-:W-:Y:S05]  /*1c4b0*/  BSYNC B1 ;  /* 0x0000000000017941 */ /* 0x000fea0003800000 */
.L_x_528:
        /* <DEDUP_REMOVED lines=13> */
.L_x_531:
[----:B------:R-:W-:Y:S05]  /*1c590*/  BSYNC B1 ;  /* 0x0000000000017941 */ /* 0x000fea0003800000 */
.L_x_530:
        /* <DEDUP_REMOVED lines=13> */
.L_x_533:
[----:B------:R-:W-:Y:S05]  /*1c670*/  BSYNC B1 ;  /* 0x0000000000017941 */ /* 0x000fea0003800000 */
.L_x_532:
        /* <DEDUP_REMOVED lines=13> */
.L_x_535:
[----:B------:R-:W-:Y:S05]  /*1c750*/  BSYNC B1 ;  /* 0x0000000000017941 */ /* 0x000fea0003800000 */
.L_x_534:
        /* <DEDUP_REMOVED lines=13> */
.L_x_537:
[----:B------:R-:W-:Y:S05]  /*1c830*/  BSYNC B1 ;  /* 0x0000000000017941 */ /* 0x000fea0003800000 */
.L_x_536:
        /* <DEDUP_REMOVED lines=13> */
.L_x_539:
[----:B------:R-:W-:Y:S05]  /*1c910*/  BSYNC B1 ;  /* 0x0000000000017941 */ /* 0x000fea0003800000 */
.L_x_538:
        /* <DEDUP_REMOVED lines=13> */
.L_x_541:
[----:B------:R-:W-:Y:S05]  /*1c9f0*/  BSYNC B1 ;  /* 0x0000000000017941 */ /* 0x000fea0003800000 */
.L_x_540:
        /* <DEDUP_REMOVED lines=13> */
.L_x_543:
[----:B------:R-:W-:Y:S05]  /*1cad0*/  BSYNC B1 ;  /* 0x0000000000017941 */ /* 0x000fea0003800000 */
.L_x_542:
        /* <DEDUP_REMOVED lines=13> */
.L_x_545:
[----:B------:R-:W-:Y:S05]  /*1cbb0*/  BSYNC B1 ;  /* 0x0000000000017941 */ /* 0x000fea0003800000 */
.L_x_544:
        /* <DEDUP_REMOVED lines=13> */
.L_x_547:
[----:B------:R-:W-:Y:S05]  /*1cc90*/  BSYNC B1 ;  /* 0x0000000000017941 */ /* 0x000fea0003800000 */
.L_x_546:
[----:B--234-:R-:W2:Y:S01]  /*1cca0*/  LDL.LU R3, [R1+0x44c] ;  /* 0x00044c0001037983 */ /* 0x01cea20000300800 */
        /* <DEDUP_REMOVED lines=12> */
.L_x_549:
[----:B------:R-:W-:Y:S05]  /*1cd70*/  BSYNC B1 ;  /* 0x0000000000017941 */ /* 0x000fea0003800000 */
.L_x_548:
[----:B--2---:R-:W2:Y:S01]  /*1cd80*/  LDL.LU R3, [R1+0x450] ;  /* 0x0004500001037983 */ /* 0x004ea20000300800 */
        /* <DEDUP_REMOVED lines=12> */
.L_x_551:
[----:B------:R-:W-:Y:S05]  /*1ce50*/  BSYNC B1 ;  /* 0x0000000000017941 */ /* 0x000fea0003800000 */
.L_x_550:
[----:B------:R-:W-:Y:S05]  /*1ce60*/  @P2 BRA `(.L_x_552) ;  /* 0x00000048008c2947 */ /* 0x000fea0003800000 */
[----:B------:R-:W2:Y:S01]  /*1ce70*/  LDL.LU R2, [R1+0x454] ;  /* 0x0004540001027983 */ /* 0x000ea20000300800 */
[----:B-----5:R-:W-:-:S04]  /*1ce80*/  LOP3.LUT R0, R0, 0xff, RZ, 0xc0, !PT ;  /* 0x000000ff00007812 */ /* 0x020fc800078ec0ff */
[----:B------:R-:W-:-:S05]  /*1ce90*/  F2FP.F16.E5M2.UNPACK_B R0, R0 ;  /* 0x00000000ff00723e */ /* 0x000fca00020004ff */
[----:B------:R-:W-:-:S05]  /*1cea0*/  HADD2.F32 R0, -RZ, R0.H0_H0 ;  /* 0x20000000ff007230 */ /* 0x000fca0000004100 */
[----:B------:R-:W-:-:S04]  /*1ceb0*/  FMUL R0, R0, UR23 ;  /* 0x0000001700007c20 */ /* 0x000fc80008400000 */
[----:B--2---:R-:W-:-:S05]  /*1cec0*/  FFMA R0, R2, UR22, R0 ;  /* 0x0000001602007c23 */ /* 0x004fca0008000000 */
[----:B------:R-:W-:-:S05]  /*1ced0*/  F2FP.SATFINITE.E5M2.F32.PACK_AB_MERGE_C R3, RZ, R0, RZ ;  /* 0x00000000ff03723e */ /* 0x000fca00048060ff */
[----:B------:R2:W-:Y:S01]  /*1cee0*/  STG.E.U8 desc[UR20][R26.64+0xf9], R3 ;  /* 0x0000f9031a007986 */ /* 0x0005e2000c101114 */
[----:B------:R-:W-:Y:S05]  /*1cef0*/  BRA `(.L_x_552) ;  /* 0x0000004800687947 */ /* 0x000fea0003800000 */
.L_x_39:
[----:B------:R-:W-:Y:S01]  /*1cf00*/  ISETP.GE.AND P1, PT, R32, 0x1, PT ;  /* 0x000000012000780c */ /* 0x000fe20003f26270 */
[----:B------:R-:W-:Y:S01]  /*1cf10*/  FMUL R5, R5, UR22 ;  /* 0x0000001605057c20 */ /* 0x000fe20008400000 */
[----:B------:R-:W2:Y:S02]  /*1cf20*/  LDL.LU R37, [R1+0x200] ;  /* 0x0002000001257983 */ /* 0x000ea40000300800 */
[----:B------:R-:W-:Y:S02]  /*1cf30*/  ISETP.LT.OR P2, PT, R0, 0x2, !P1 ;  /* 0x000000020000780c */ /* 0x000fe40004f41670 */
[----:B------:R-:W-:Y:S01]  /*1cf40*/  F2FP.SATFINITE.E5M2.F32.PACK_AB_MERGE_C R5, RZ, R5, RZ ;  /* 0x00000005ff05723e */ /* 0x000fe200048060ff */
[----:B------:R-:W-:Y:S01]  /*1cf50*/  FMUL R4, R4, UR22 ;  /* 0x0000001604047c20 */ /* 0x000fe20008400000 */
[----:B------:R-:W-:Y:S01]  /*1cf60*/  FMUL R6, R6, UR22 ;  /* 0x0000001606067c20 */ /* 0x000fe20008400000 */
[----:B------:R-:W-:Y:S01]  /*1cf70*/  FMUL R7, R7, UR22 ;  /* 0x0000001607077c20 */ /* 0x000fe20008400000 */
[----:B------:R-:W-:Y:S01]  /*1cf80*/  ISETP.LT.OR P5, PT, R0, 0x9, !P1 ;  /* 0x000000090000780c */ /* 0x000fe20004fa1670 */
[----:B------:R-:W-:Y:S01]  /*1cf90*/  FMUL R8, R8, UR22 ;  /* 0x0000001608087c20 */ /* 0x000fe20008400000 */
[----:B------:R-:W-:Y:S01]  /*1cfa0*/  FMUL R9, R9, UR22 ;  /* 0x0000001609097c20 */ /* 0x000fe20008400000 */
[----:B------:R-:W-:Y:S01]  /*1cfb0*/  FMUL R10, R10, UR22 ;  /* 0x000000160a0a7c20 */ /* 0x000fe20008400000 */
[----:B------:R-:W-:Y:S01]  /*1cfc0*/  FMUL R11, R11, UR22 ;  /* 0x000000160b0b7c20 */ /* 0x000fe20008400000 */
[----:B------:R-:W-:Y:S01]  /*1cfd0*/  FMUL R12, R12, UR22 ;  /* 0x000000160c0c7c20 */ /* 0x000fe20008400000 */
[----:B------:R-:W-:Y:S01]  /*1cfe0*/  FMUL R13, R13, UR22 ;  /* 0x000000160d0d7c20 */ /* 0x000fe20008400000 */
[----:B------:R0:W-:Y:S01]  /*1cff0*/  @!P2 STG.E.U8 desc[UR20][R2.64+0x1], R5 ;  /* 0x000001050200a986 */ /* 0x0001e2000c101114 */
[----:B------:R-:W-:-:S02]  /*1d000*/  ISETP.LT.OR P2, PT, R0, 0x1, !P1 ;  /* 0x000000010000780c */ /* 0x000fc40004f41670 */
[----:B------:R-:W-:Y:S01]  /*1d010*/  F2FP.SATFINITE.E5M2.F32.PACK_AB_MERGE_C R4, RZ, R4, RZ ;  /* 0x00000004ff04723e */ /* 0x000fe200048060ff */
[----:B------:R-:W-:Y:S01]  /*1d020*/  FMUL R14, R14, UR22 ;  /* 0x000000160e0e7c20 */ /* 0x000fe20008400000 */
        /* <DEDUP_REMOVED lines=9> */
[----:B------:R-:W-:Y:S01]  /*1d0c0*/  @!P2 STG.E.U8 desc[UR20][R2.64], R4 ;  /* 0x000000040200a986 */ /* 0x000fe2000c101114 */
[----:B------:R-:W-:Y:S01]  /*1d0d0*/  ISETP.GE.AND P2, PT, R32, 0x9, PT ;  /* 0x000000092000780c */ /* 0x000fe20003f46270 */
[----:B------:R-:W-:Y:S01]  /*1d0e0*/  FMUL R152, R152, UR22 ;  /* 0x0000001698987c20 */ /* 0x000fe20008400000 */
[----:B------:R-:W-:Y:S01]  /*1d0f0*/  FMUL R153, R153, UR22 ;  /* 0x0000001699997c20 */ /* 0x000fe20008400000 */
[----:B------:R-:W-:Y:S01]  /*1d100*/  FMUL R154, R154, UR22 ;  /* 0x000000169a9a7c20 */ /* 0x000fe20008400000 */
[----:B------:R-:W-:Y:S01]  /*1d110*/  ISETP.LT.OR P3, PT, R0, 0x1, !P2 ;  /* 0x000000010000780c */ /* 0x000fe20005761670 */
[----:B------:R-:W-:Y:S01]  /*1d120*/  FMUL R155, R155, UR22 ;  /* 0x000000169b9b7c20 */ /* 0x000fe20008400000 */
[----:B------:R-:W-:Y:S01]  /*1d130*/  F2FP.SATFINITE.E5M2.F32.PACK_AB_MERGE_C R6, RZ, R6, RZ ;  /* 0x00000006ff06723e */ /* 0x000fe200048060ff */
[----:B------:R-:W-:Y:S01]  /*1d140*/  FMUL R156, R156, UR22 ;  /* 0x000000169c9c7c20 */ /* 0x000fe20008400000 */
        /* <DEDUP_REMOVED lines=10> */
[----:B------:R-:W-:-:S02]  /*1d1f0*/  ISETP.LT.OR P3, PT, R0, 0x2, !P2 ;  /* 0x000000020000780c */ /* 0x000fc40005761670 */
        /* <DEDUP_REMOVED lines=10> */
[----:B------:R-:W4:Y:S04]  /*1d2a0*/  LDL.LU R36, [R1+0x204] ;  /* 0x0002040001247983 */ /* 0x000f280000300800 */
[----:B------:R5:W-:Y:S01]  /*1d2b0*/  @!P3 STG.E.U8 desc[UR20][R24.64+0x1], R7 ;  /* 0x000001071800b986 */ /* 0x000be2000c101114 */
[----:B------:R-:W-:-:S03]  /*1d2c0*/  ISETP.LT.OR P3, PT, R0, 0xa, !P1 ;  /* 0x0000000a0000780c */ /* 0x000fc60004f61670 */
[----:B------:R-:W-:Y:S01]  /*1d2d0*/  @!P5 STG.E.U8 desc[UR20][R2.64+0x8], R8 ;  /* 0x000008080200d986 */ /* 0x000fe2000c101114 */
[C---:B------:R-:W-:Y:S02]  /*1d2e0*/  ISETP.LT.OR P5, PT, R0.reuse, 0x9, !P2 ;  /* 0x000000090000780c */ /* 0x040fe400057a1670 */
[----:B------:R-:W-:Y:S01]  /*1d2f0*/  F2FP.SATFINITE.E5M2.F32.PACK_AB_MERGE_C R10, RZ, R10, RZ ;  /* 0x0000000aff0a723e */ /* 0x000fe200048060ff */
[----:B------:R-:W3:Y:S01]  /*1d300*/  LDL.LU R35, [R1+0x208] ;  /* 0x0002080001237983 */ /* 0x000ee20000300800 */
[----:B------:R-:W-:Y:S02]  /*1d310*/  F2FP.SATFINITE.E5M2.F32.PACK_AB_MERGE_C R11, RZ, R11, RZ ;  /* 0x0000000bff0b723e */ /* 0x000fe400048060ff */
[----:B------:R-:W-:Y:S01]  /*1d320*/  F2FP.SATFINITE.E5M2.F32.PACK_AB_MERGE_C R12, RZ, R12, RZ ;  /* 0x0000000cff0c723e */ /* 0x000fe200048060ff */
[----:B------:R-:W-:Y:S01]  /*1d330*/  FMUL R173, R173, UR22 ;  /* 0x00000016adad7c20 */ /* 0x000fe20008400000 */
[----:B------:R-:W-:Y:S01]  /*1d340*/  F2FP.SATFINITE.E5M2.F32.PACK_AB_MERGE_C R13, RZ, R13, RZ ;  /* 0x0000000dff0d723e */ /* 0x000fe200048060ff */
[----:B------:R-:W-:Y:S01]  /*1d350*/  @!P3 STG.E.U8 desc[UR20][R2.64+0x9], R9 ;  /* 0x000009090200b986 */ /* 0x000fe2000c101114 */
[----:B------:R-:W-:-:S03]  /*1d360*/  ISETP.LT.OR P3, PT, R0, 0xa, !P2 ;  /* 0x0000000a0000780c */ /* 0x000fc60005761670 */
[----:B------:R-:W-:Y:S01]  /*1d370*/  @!P5 STG.E.U8 desc[UR20][R24.64+0x8], R10 ;  /* 0x0000080a1800d986 */ /* 0x000fe2000c101114 */
[----:B------:R-:W-:Y:S02]  /*1d380*/  ISETP.LT.OR P5, PT, R0, 0x11, !P1 ;  /* 0x000000110000780c */ /* 0x000fe40004fa1670 */
        /* <DEDUP_REMOVED lines=23> */
[----:B------:R-:W-:Y:S01]  /*1d500*/  ISETP.LT.OR P6, PT, R0, 0x29, !P2 ;  /* 0x000000290000780c */ /* 0x000fe200057c1670 */
[----:B------:R-:W3:Y:S01]  /*1d510*/  LDL.LU R30, [R1+0x218] ;  /* 0x00021800011e7983 */ /* 0x000ee20000300800 */
[----:B------:R-:W-:Y:S01]  /*1d520*/  F2FP.SATFINITE.E5M2.F32.PACK_AB_MERGE_C R152, RZ, R152, RZ ;  /* 0x00000098ff98723e */ /* 0x000fe200048060ff */
[----:B------:R-:W-:Y:S01]  /*1d530*/  FMUL R176, R176, UR22 ;  /* 0x00000016b0b07c20 */ /* 0x000fe20008400000 */
[----:B------:R-:W-:Y:S01]  /*1d540*/  F2FP.SATFINITE.E5M2.F32.PACK_AB_MERGE_C R153, RZ, R153, RZ ;  /* 0x00000099ff99723e */ /* 0x000fe200048060ff */
[----:B------:R-:W-:Y:S01]  /*1d550*/  @!P3 STG.E.U8 desc[UR20][R24.64+0x11], R15 ;  /* 0x0000110f1800b986 */ /* 0x000fe2000c101114 */
[C---:B------:R-:W-:Y:S01]  /*1d560*/  ISETP.LT.OR P3, PT, R0.reuse, 0x1a, !P1 ;  /* 0x0000001a0000780c */ /* 0x040fe20004f61670 */
[----:B------:R-:W-:Y:S01]  /*1d570*/  FMUL R177, R177, UR22 ;  /* 0x00000016b1b17c20 */ /* 0x000fe20008400000 */
[----:B------:R-:W-:Y:S01]  /*1d580*/  F2FP.SATFINITE.E5M2.F32.PACK_AB_MERGE_C R154, RZ, R154, RZ ;  /* 0x0000009aff9a723e */ /* 0x000fe200048060ff */
[----:B------:R-:W-:Y:S01]  /*1d590*/  @!P5 STG.E.U8 desc[UR20][R2.64+0x18], R16 ;  /* 0x000018100200d986 */ /* 0x000fe2000c101114 */
[----:B------:R-:W-:Y:S01]  /*1d5a0*/  ISETP.LT.OR P5, PT, R0, 0x19, !P2 ;  /* 0x000000190000780c */ /* 0x000fe200057a1670 */
[----:B------:R-:W-:Y:S01]  /*1d5b0*/  FMUL R178, R178, UR22 ;  /* 0x00000016b2b27c20 */ /* 0x000fe20008400000 */
[----:B------:R-:W-:Y:S01]  /*1d5c0*/  F2FP.SATFINITE.E5M2.F32.PACK_AB_MERGE_C R155, RZ, R155, RZ ;  /* 0x0000009bff9b723e */ /* 0x000fe200048060ff */
[----:B------:R-:W-:Y:S01]  /*1d5d0*/  FMUL R179, R179, UR22 ;  /* 0x00000016b3b37c20 */ /* 0x000fe20008400000 */
[----:B------:R-:W-:Y:S01]  /*1d5e0*/  F2FP.SATFINITE.E5M2.F32.PACK_AB_MERGE_C R156, RZ, R156, RZ ;  /* 0x0000009cff9c723e */ /* 0x000fe200048060ff */
[----:B------:R-:W-:Y:S01]  /*1d5f0*/  FMUL R180, R180, UR22 ;  /* 0x00000016b4b47c20 */ /* 0x000fe20008400000 */
[----:B------:R-:W-:Y:S01]  /*1d600*/  F2FP.SATFINITE.E5M2.F32.PACK_AB_MERGE_C R157, RZ, R157, RZ ;  /* 0x0000009dff9d723e */ /* 0x000fe200048060ff */
[----:B------:R-:W-:Y:S01]  /*1d610*/  FMUL R181, R181, UR22 ;  /* 0x00000016b5b57c20 */ /* 0x000fe20008400000 */
[----:B------:R-:W-:Y:S01]  /*1d620*/  F2FP.SATFINITE.E5M2.F32.PACK_AB_MERGE_C R158, RZ, R158, RZ ;  /* 0x0000009eff9e723e */ /* 0x000fe200048060ff */
[----:B------:R-:W-:Y:S01]  /*1d630*/  @!P3 STG.E.U8 desc[UR20][R2.64+0x19], R17 ;  /* 0x000019110200b986 */ /* 0x000fe2000c101114 */
[----:B------:R-:W-:Y:S01]  /*1d640*/  ISETP.LT.OR P3, PT, R0, 0x1a, !P2 ;  /* 0x0000001a0000780c */ /* 0x000fe20005761670 */
        /* <DEDUP_REMOVED lines=25> */
[----:B0-----:R-:W-:Y:S01]  /*1d7e0*/  F2FP.SATFINITE.E5M2.F32.PACK_AB_MERGE_C R5, RZ, R168, RZ ;  /* 0x000000a8ff05723e */ /* 0x001fe200048060ff */
[----:B------:R-:W-:Y:S01]  /*1d7f0*/  @!P3 STG.E.U8 desc[UR20][R2.64+0x21], R21 ;  /* 0x000021150200b986 */ /* 0x000fe2000c101114 */
[----:B------:R-:W-:Y:S01]  /*1d800*/  ISETP.LT.OR P3, PT, R0, 0x22, !P2 ;  /* 0x000000220000780c */ /* 0x000fe20005761670 */
[----:B------:R-:W-:Y:S01]  /*1d810*/  FMUL R192, R192, UR22 ;  /* 0x00000016c0c07c20 */ /* 0x000fe20008400000 */
[----:B------:R-:W-:Y:S01]  /*1d820*/  F2FP.SATFINITE.E5M2.F32.PACK_AB_MERGE_C R169, RZ, R169, RZ ;  /* 0x000000a9ffa9723e */ /* 0x000fe200048060ff */
[----:B------:R-:W-:Y:S01]  /*1d830*/  @!P5 STG.E.U8 desc[UR20][R24.64+0x20], R22 ;  /* 0x000020161800d986 */ /* 0x000fe2000c101114 */
[----:B------:R-:W-:Y:S01]  /*1d840*/  ISETP.LT.OR P5, PT, R0, 0x29, !P1 ;  /* 0x000000290000780c */ /* 0x000fe20004fa1670 */
[----:B------:R-:W-:Y:S01]  /*1d850*/  FMUL R193, R193, UR22 ;  /* 0x00000016c1c17c20 */ /* 0x000fe20008400000 */
[----:B-----5:R-:W-:Y:S01]  /*1d860*/  F2FP.SATFINITE.E5M2.F32.PACK_AB_MERGE_C R7, RZ, R170, RZ ;  /* 0x000000aaff07723e */ /* 0x020fe200048060ff */
        /* <DEDUP_REMOVED lines=75> */
[----:B------:R-:W-:Y:S01]  /*1dd20*/  FMUL R218, R218, UR22 ;  /* 0x00000016dada7c20 */ /* 0x000fe20008400000 */
        /* <DEDUP_REMOVED lines=11> */
[----:B------:R-:W-:Y:S01]  /*1dde0*/  FMUL R222, R222, UR22 ;  /* 0x00000016dede7c20 */ /* 0x000fe20008400000 */
[----:B------:R-:W-:Y:S01]  /*1ddf0*/  FMUL R223, R223, UR22 ;  /* 0x00000016dfdf7c20 */ /* 0x000fe20008400000 */
[----:B------:R-:W-:Y:S01]  /*1de00*/  FMUL R224, R224, UR22 ;  /* 0x00000016e0e07c20 */ /* 0x000fe20008400000 */
[----:B------:R0:W-:Y:S01]  /*1de10*/  @!P3 STG.E.U8 desc[UR20][R2.64+0x48], R5 ;  /* 0x000048050200b986 */ /* 0x0001e2000c101114 */
[C---:B------:R-:W-:Y:S01]  /*1de20*/  ISETP.LT.OR P3, PT, R0.reuse, 0x4a, !P2 ;  /* 0x0000004a0000780c */ /* 0x040fe20005761670 */
[----:B------:R-:W-:Y:S01]  /*1de30*/  FMUL R225, R225, UR22 ;  /* 0x00000016e1e17c20 */ /* 0x000fe20008400000 */
[----:B------:R-:W-:Y:S01]  /*1de40*/  F2FP.SATFINITE.E5M2.F32.PACK_AB_MERGE_C R221, RZ, R221, RZ ;  /* 0x000000ddffdd723e */ /* 0x000fe200048060ff */
[----:B------:R-:W-:Y:S01]  /*1de50*/  @!P6 STG.E.U8 desc[UR20][R2.64+0x49], R169 ;  /* 0x000049a90200e986 */ /* 0x000fe2000c101114 */
[----:B------:R-:W-:Y:S01]  /*1de60*/  ISETP.LT.OR P6, PT, R0, 0x51, !P1 ;  /* 0x000000510000780c */ /* 0x000fe20004fc1670 */
[----:B------:R-:W-:Y:S01]  /*1de70*/  FMUL R226, R226, UR22 ;  /* 0x00000016e2e27c20 */ /* 0x000fe20008400000 */
[----:B------:R-:W-:Y:S01]  /*1de80*/  F2FP.SATFINITE.E5M2.F32.PACK_AB_MERGE_C R223, RZ, R223, RZ ;  /* 0x000000dfffdf723e */ /* 0x000fe200048060ff */
[----:B------:R5:W-:Y:S01]  /*1de90*/  @!P5 STG.E.U8 desc[UR20][R24.64+0x48], R7 ;  /* 0x000048071800d986 */ /* 0x000be2000c101114 */
[----:B------:R-:W-:Y:S01]  /*1dea0*/  ISETP.LT.OR P5, PT, R0, 0x52, !P1 ;  /* 0x000000520000780c */ /* 0x000fe20004fa1670 */
[----:B------:R-:W-:Y:S01]  /*1deb0*/  FMUL R227, R227, UR22 ;  /* 0x00000016e3e37c20 */ /* 0x000fe20008400000 */
[----:B------:R-:W-:Y:S01]  /*1dec0*/  F2FP.SATFINITE.E5M2.F32.PACK_AB_MERGE_C R225, RZ, R225, RZ ;  /* 0x000000e1ffe1723e */ /* 0x000fe200048060ff */
[----:B------:R-:W-:Y:S01]  /*1ded0*/  FMUL R228, R228, UR22 ;  /* 0x00000016e4e47c20 */ /* 0x000fe20008400000 */
[----:B0-----:R-:W-:Y:S01]  /*1dee0*/  F2FP.SATFINITE.E5M2.F32.PACK_AB_MERGE_C R5, RZ, R172, RZ ;  /* 0x000000acff05723e */ /* 0x001fe200048060ff */
[----:B------:R-:W-:Y:S01]  /*1def0*/  @!P3 STG.E.U8 desc[UR20][R24.64+0x49], R171 ;  /* 0x000049ab1800b986 */ /* 0x000fe2000c101114 */
[C---:B------:R-:W-:Y:S01]  /*1df00*/  ISETP.LT.OR P3, PT, R0.reuse, 0x51, !P2 ;  /* 0x000000510000780c */ /* 0x040fe20005761670 */
[----:B------:R-:W-:Y:S01]  /*1df10*/  FMUL R229, R229, UR22 ;  /* 0x00000016e5e57c20 */ /* 0x000fe20008400000 */
[----:B------:R-:W-:Y:S01]  /*1df20*/  F2FP.SATFINITE.E5M2.F32.PACK_AB_MERGE_C R227, RZ, R227, RZ ;  /* 0x000000e3ffe3723e */ /* 0x000fe200048060ff */
[----:B------:R0:W-:Y:S01]  /*1df30*/  @!P6 STG.E.U8 desc[UR20][R2.64+0x50], R5 ;  /* 0x000050050200e986 */ /* 0x0001e2000c101114 */
[----:B------:R-:W-:Y:S01]  /*1df40*/  ISETP.LT.OR P6, PT, R0, 0x52, !P2 ;  /* 0x000000520000780c */ /* 0x000fe200057c1670 */
[----:B------:R-:W-:Y:S01]  /*1df50*/  FMUL R230, R230, UR22 ;  /* 0x00000016e6e67c20 */ /* 0x000fe20008400000 */
[----:B-----5:R-:W-:Y:S01]  /*1df60*/  F2FP.SATFINITE.E5M2.F32.PACK_AB_MERGE_C R7, RZ, R174, RZ ;  /* 0x000000aeff07723e */ /* 0x020fe200048060ff */
[----:B------:R-:W-:Y:S01]  /*1df70*/  @!P5 STG.E.U8 desc[UR20][R2.64+0x51], R173 ;  /* 0x000051ad0200d986 */ /* 0x000fe2000c101114 */
[----:B------:R-:W-:Y:S01]  /*1df80*/  ISETP.LT.OR P5, PT, R0, 0x59, !P1 ;  /* 0x000000590000780c */ /* 0x000fe20004fa1670 */
[----:B------:R-:W-:Y:S01]  /*1df90*/  FMUL R231, R231, UR22 ;  /* 0x00000016e7e77c20 */ /* 0x000fe20008400000 */
[----:B------:R-:W-:Y:S01]  /*1dfa0*/  F2FP.SATFINITE.E5M2.F32.PACK_AB_MERGE_C R229, RZ, R229, RZ ;  /* 0x000000e5ffe5723e */ /* 0x000fe200048060ff */
[----:B------:R-:W-:Y:S01]  /*1dfb0*/  FMUL R232, R232, UR22 ;  /* 0x00000016e8e87c20 */ /* 0x000fe20008400000 */
[----:B------:R-:W-:Y:S01]  /*1dfc0*/  FMUL R233, R233, UR22 ;  /* 0x00000016e9e97c20 */ /* 0x000fe20008400000 */
[----:B------:R5:W-:Y:S01]  /*1dfd0*/  @!P3 STG.E.U8 desc[UR20][R24.64+0x50], R7 ;  /* 0x000050071800b986 */ /* 0x000be2000c101114 */
[----:B------:R-:W-:Y:S01]  /*1dfe0*/  ISETP.LT.OR P3, PT, R0, 0x5a, !P1 ;  /* 0x0000005a0000780c */ /* 0x000fe20004f61670 */
        /* <DEDUP_REMOVED lines=9> */
[----:B------:R-:W-:Y:S01]  /*1e080*/  F2FP.SATFINITE.E5M2.F32.PACK_AB_MERGE_C R233, RZ, R233, RZ ;  /* 0x000000e9ffe9723e */ /* 0x000fe200048060ff */
[----:B--2---:R-:W-:Y:S01]  /*1e090*/  FMUL R4, R37, UR22 ;  /* 0x0000001625047c20 */ /* 0x004fe20008400000 */
[----:B-----5:R-:W-:Y:S01]  /*1e0a0*/  F2FP.SATFINITE.E5M2.F32.PACK_AB_MERGE_C R7, RZ, R178, RZ ;  /* 0x000000b2ff07723e */ /* 0x020fe200048060ff */
[----:B------:R-:W-:Y:S01]  /*1e0b0*/  @!P3 STG.E.U8 desc[UR20][R2.64+0x59], R177 ;  /* 0x000059b10200b986 */ /* 0x000fe2000c101114 */
[C---:B------:R-:W-:Y:S01]  /*1e0c0*/  ISETP.LT.OR P3, PT, R0.reuse, 0x61, !P1 ;  /* 0x000000610000780c */ /* 0x040fe20004f61670 */
[----:B------:R-:W-:Y:S01]  /*1e0d0*/  FMUL R237, R237, UR22 ;  /* 0x00000016eded7c20 */ /* 0x000fe20008400000 */
[----:B------:R-:W-:Y:S01]  /*1e0e0*/  F2FP.SATFINITE.E5M2.F32.PACK_AB_MERGE_C R235, RZ, R235, RZ ;  /* 0x000000ebffeb723e */ /* 0x000fe200048060ff */
[----:B------:R2:W-:Y:S01]  /*1e0f0*/  @!P6 STG.E.U8 desc[UR20][R24.64+0x58], R7 ;  /* 0x000058071800e986 */ /* 0x0005e2000c101114 */
[----:B------:R-:W-:-:S02]  /*1e100*/  ISETP.LT.OR P6, PT, R0, 0x62, !P1 ;  /* 0x000000620000780c */ /* 0x000fc40004fc1670 */
[----:B0-----:R-:W-:Y:S01]  /*1e110*/  F2FP.SATFINITE.E5M2.F32.PACK_AB_MERGE_C R5, RZ, R180, RZ ;  /* 0x000000b4ff05723e */ /* 0x001fe200048060ff */
[----:B------:R-:W-:Y:S01]  /*1e120*/  @!P5 STG.E.U8 desc[UR20][R24.64+0x59], R179 ;  /* 0x000059b31800d986 */ /* 0x000fe2000c101114 */
[C---:B------:R-:W-:Y:S02]  /*1e130*/  ISETP.LT.OR P5, PT, R0.reuse, 0x61, !P2 ;  /* 0x000000610000780c */ /* 0x040fe400057a1670 */
[----:B------:R-:W-:Y:S01]  /*1e140*/  F2FP.SATFINITE.E5M2.F32.PACK_AB_MERGE_C R9, RZ, R236, RZ ;  /* 0x000000ecff09723e */ /* 0x000fe200048060ff */
[----:B------:R-:W5:Y:S04]  /*1e150*/  LDL.LU R37, [R1+0x21c] ;  /* 0x00021c0001257983 */ /* 0x000f680000300800 */
[----:B------:R0:W-:Y:S01]  /*1e160*/  @!P3 STG.E.U8 desc[UR20][R2.64+0x60], R5 ;  /* 0x000060050200b986 */ /* 0x0001e2000c101114 */
[----:B------:R-:W-:-:S02]  /*1e170*/  ISETP.LT.OR P3, PT, R0, 0x62, !P2 ;  /* 0x000000620000780c */ /* 0x000fc40005761670 */
[----:B--2---:R-:W-:Y:S01]  /*1e180*/  F2FP.SATFINITE.E5M2.F32.PACK_AB_MERGE_C R7, RZ, R182, RZ ;  /* 0x000000b6ff07723e */ /* 0x004fe200048060ff */
[----:B------:R-:W-:Y:S01]  /*1e190*/  @!P6 STG.E.U8 desc[UR20][R2.64+0x61], R181 ;  /* 0x000061b50200e986 */ /* 0x000fe2000c101114 */
[----:B------:R-:W-:-:S03]  /*1e1a0*/  ISETP.LT.OR P6, PT, R0, 0x69, !P1 ;  /* 0x000000690000780c */ /* 0x000fc60004fc1670 */
[----:B------:R2:W-:Y:S01]  /*1e1b0*/  @!P5 STG.E.U8 desc[UR20][R24.64+0x60], R7 ;  /* 0x000060071800d986 */ /* 0x0005e2000c101114 */
[----:B------:R-:W-:Y:S02]  /*1e1c0*/  ISETP.LT.OR P5, PT, R0, 0x6a, !P1 ;  /* 0x0000006a0000780c */ /* 0x000fe40004fa1670 */
[----:B0-----:R-:W-:-:S03]  /*1e1d0*/  F2FP.SATFINITE.E5M2.F32.PACK_AB_MERGE_C R5, RZ, R184, RZ ;  /* 0x000000b8ff05723e */ /* 0x001fc600048060ff */
[----:B------:R-:W-:Y:S01]  /*1e1e0*/  @!P3 STG.E.U8 desc[UR20][R24.64+0x61], R183 ;  /* 0x000061b71800b986 */ /* 0x000fe2000c101114 */
[----:B------:R-:W-:-:S03]  /*1e1f0*/  ISETP.LT.OR P3, PT, R0, 0x69, !P2 ;  /* 0x000000690000780c */ /* 0x000fc60005761670 */
[----:B------:R0:W-:Y:S01]  /*1e200*/  @!P6 STG.E.U8 desc[UR20][R2.64+0x68], R5 ;  /* 0x000068050200e986 */ /* 0x0001e2000c101114 */
[C---:B------:R-:W-:Y:S02]  /*1e210*/  ISETP.LT.OR P6, PT, R0.reuse, 0x6a, !P2 ;  /* 0x0000006a0000780c */ /* 0x040fe400057c1670 */
[----:B--2---:R-:W-:Y:S01]  /*1e220*/  F2FP.SATFINITE.E5M2.F32.PACK_AB_MERGE_C R7, RZ, R186, RZ ;  /* 0x000000baff07723e */ /* 0x004fe200048060ff */
[----:B------:R-:W-:Y:S01]  /*1e230*/  @!P5 STG.E.U8 desc[UR20][R2.64+0x69], R185 ;  /* 0x000069b90200d986 */ /* 0x000fe2000c101114 */
[----:B------:R-:W-:-:S05]  /*1e240*/  ISETP.LT.OR P5, PT, R0, 0x71, !P1 ;  /* 0x000000710000780c */ /* 0x000fca0004fa1670 */
[----:B------:R2:W-:Y:S01]  /*1e250*/  @!P3 STG.E.U8 desc[UR20][R24.64+0x68], R7 ;  /* 0x000068071800b986 */ /* 0x0005e2000c101114 */
[C---:B------:R-:W-:Y:S02]  /*1e260*/  ISETP.LT.OR P3, PT, R0.reuse, 0x72, !P1 ;  /* 0x000000720000780c */ /* 0x040fe40004f61670 */
[----:B0-----:R-:W-:Y:S01]  /*1e270*/  F2FP.SATFINITE.E5M2.F32.PACK_AB_MERGE_C R5, RZ, R188, RZ ;  /* 0x000000bcff05723e */ /* 0x001fe200048060ff */
[----:B------:R-:W-:Y:S01]  /*1e280*/  @!P6 STG.E.U8 desc[UR20][R24.64+0x69], R187 ;  /* 0x000069bb1800e986 */ /* 0x000fe2000c101114 */
[----:B------:R-:W-:-:S03]  /*1e290*/  ISETP.LT.OR P6, PT, R0, 0x71, !P2 ;  /* 0x000000710000780c */ /* 0x000fc600057c1670 */
[----:B------:R0:W-:Y:S01]  /*1e2a0*/  @!P5 STG.E.U8 desc[UR20][R2.64+0x70], R5 ;  /* 0x000070050200d986 */ /* 0x0001e2000c101114 */
[----:B------:R-:W-:Y:S02]  /*1e2b0*/  ISETP.LT.OR P5, PT, R0, 0x72, !P2 ;  /* 0x000000720000780c */ /* 0x000fe400057a1670 */
[----:B--2---:R-:W-:-:S03]  /*1e2c0*/  F2FP.SATFINITE.E5M2.F32.PACK_AB_MERGE_C R7, RZ, R190, RZ ;  /* 0x000000beff07723e */ /* 0x004fc600048060ff */
[----:B------:R-:W-:Y:S01]  /*1e2d0*/  @!P3 STG.E.U8 desc[UR20][R2.64+0x71], R189 ;  /* 0x000071bd0200b986 */ /* 0x000fe2000c101114 */
[----:B------:R-:W-:-:S03]  /*1e2e0*/  ISETP.LT.OR P3, PT, R0, 0x79, !P1 ;  /* 0x000000790000780c */ /* 0x000fc60004f61670 */
[----:B------:R2:W-:Y:S01]  /*1e2f0*/  @!P6 STG.E.U8 desc[UR20][R24.64+0x70], R7 ;  /* 0x000070071800e986 */ /* 0x0005e2000c101114 */
[C---:B------:R-:W-:Y:S02]  /*1e300*/  ISETP.LT.OR P6, PT, R0.reuse, 0x7a, !P1 ;  /* 0x0000007a0000780c */ /* 0x040fe40004fc1670 */
[----:B0-----:R-:W-:Y:S01]  /*1e310*/  F2FP.SATFINITE.E5M2.F32.PACK_AB_MERGE_C R5, RZ, R192, RZ ;  /* 0x000000c0ff05723e */ /* 0x001fe200048060ff */
[----:B------:R-:W-:Y:S01]  /*1e320*/  @!P5 STG.E.U8 desc[UR20][R24.64+0x71], R191 ;  /* 0x000071bf1800d986 */ /* 0x000fe2000c101114 */
[----:B------:R-:W-:-:S05]  /*1e330*/  ISETP.LT.OR P5, PT, R0, 0x79, !P2 ;  /* 0x000000790000780c */ /* 0x000fca00057a1670 */
[----:B------:R0:W-:Y:S01]  /*1e340*/  @!P3 STG.E.U8 desc[UR20][R2.64+0x78], R5 ;  /* 0x000078050200b986 */ /* 0x0001e2000c101114 */
[C---:B------:R-:W-:Y:S02]  /*1e350*/  ISETP.LT.OR P3, PT, R0.reuse, 0x7a, !P2 ;  /* 0x0000007a0000780c */ /* 0x040fe40005761670 */
        /* <DEDUP_REMOVED lines=104> */
[----:B------:R-:W-:-:S03]  /*1e9e0*/  ISETP.LT.OR P3, PT, R0, 0xd2, !P1 ;  /* 0x000000d20000780c */ /* 0x000fc60004f61670 */
[----:B------:R-:W-:Y:S01]  /*1e9f0*/  @!P6 STG.E.U8 desc[UR20][R24.64+0xc9], R235 ;  /* 0x0000c9eb1800e986 */ /* 0x000fe2000c101114 */
[----:B------:R-:W-:Y:S01]  /*1ea00*/  ISETP.LT.OR P6, PT, R0, 0xd1, !P2 ;  /* 0x000000d10000780c */ /* 0x000fe200057c1670 */
[----:B----4-:R-:W-:Y:S02]  /*1ea10*/  FMUL R5, R36, UR22 ;  /* 0x0000001624057c20 */ /* 0x010fe40008400000 */
[----:B------:R-:W2:Y:S01]  /*1ea20*/  LDL.LU R36, [R1+0x220] ;  /* 0x0002200001247983 */ /* 0x000ea20000300800 */
[----:B0-----:R-:W-:Y:S01]  /*1ea30*/  F2FP.SATFINITE.E5M2.F32.PACK_AB_MERGE_C R7, RZ, R4, RZ ;  /* 0x00000004ff07723e */ /* 0x001fe200048060ff */
[----:B---3--:R-:W-:Y:S02]  /*1ea40*/  FMUL R4, R35, UR22 ;  /* 0x0000001623047c20 */ /* 0x008fe40008400000 */
[----:B------:R0:W-:Y:S01]  /*1ea50*/  @!P5 STG.E.U8 desc[UR20][R2.64+0xd0], R9 ;  /* 0x0000d0090200d986 */ /* 0x0001e2000c101114 */
[----:B------:R-:W-:Y:S02]  /*1ea60*/  F2FP.SATFINITE.E5M2.F32.PACK_AB_MERGE_C R237, RZ, R237, RZ ;  /* 0x000000edffed723e */ /* 0x000fe400048060ff */
[----:B------:R-:W-:Y:S01]  /*1ea70*/  F2FP.SATFINITE.E5M2.F32.PACK_AB_MERGE_C R11, RZ, R5, RZ ;  /* 0x00000005ff0b723e */ /* 0x000fe200048060ff */
[----:B------:R-:W3:Y:S01]  /*1ea80*/  LDL.LU R35, [R1+0x224] ;  /* 0x0002240001237983 */ /* 0x000ee20000300800 */
[----:B------:R-:W-:-:S03]  /*1ea90*/  FMUL R5, R34, UR22 ;  /* 0x0000001622057c20 */ /* 0x000fc60008400000 */
[----:B------:R-:W4:Y:S01]  /*1eaa0*/  LDL.LU R34, [R1+0x228] ;  /* 0x0002280001227983 */ /* 0x000f220000300800 */
[----:B0-----:R-:W-:Y:S01]  /*1eab0*/  F2FP.SATFINITE.E5M2.F32.PACK_AB_MERGE_C R9, RZ, R4, RZ ;  /* 0x00000004ff09723e */ /* 0x001fe200048060ff */
[----:B------:R-:W-:Y:S02]  /*1eac0*/  FMUL R4, R33, UR22 ;  /* 0x0000001621047c20 */ /* 0x000fe40008400000 */
[----:B------:R-:W-:Y:S01]  /*1ead0*/  @!P3 STG.E.U8 desc[UR20][R2.64+0xd1], R237 ;  /* 0x0000d1ed0200b986 */ /* 0x000fe2000c101114 */
[----:B------:R-:W-:-:S03]  /*1eae0*/  F2FP.SATFINITE.E5M2.F32.PACK_AB_MERGE_C R13, RZ, R5, RZ ;  /* 0x00000005ff0d723e */ /* 0x000fc600048060ff */
[----:B------:R0:W-:Y:S01]  /*1eaf0*/  @!P6 STG.E.U8 desc[UR20][R24.64+0xd0], R7 ;  /* 0x0000d0071800e986 */ /* 0x0001e2000c101114 */
[----:B------:R-:W-:-:S03]  /*1eb00*/  FMUL R5, R30, UR22 ;  /* 0x000000161e057c20 */ /* 0x000fc60008400000 */
[----:B------:R-:W4:Y:S01]  /*1eb10*/  LDL.LU R33, [R1+0x22c] ;  /* 0x00022c0001217983 */ /* 0x000f220000300800 */
[----:B0-----:R-:W-:Y:S01]  /*1eb20*/  F2FP.SATFINITE.E5M2.F32.PACK_AB_MERGE_C R7, RZ, R4, RZ ;  /* 0x00000004ff07723e */ /* 0x001fe200048060ff */
[----:B------:R-:W-:Y:S02]  /*1eb30*/  FMUL R4, R31, UR22 ;  /* 0x000000161f047c20 */ /* 0x000fe40008400000 */
[----:B------:R-:W4:Y:S04]  /*1eb40*/  LDL.LU R31, [R1+0x230] ;  /* 0x00023000011f7983 */ /* 0x000f280000300800 */
[----:B------:R-:W4:Y:S01]  /*1eb50*/  LDL.LU R30, [R1+0x234] ;  /* 0x00023400011e7983 */ /* 0x000f220000300800 */
[C---:B------:R-:W-:Y:S02]  /*1eb60*/  ISETP.LT.OR P5, PT, R0.reuse, 0xd2, !P2 ;  /* 0x000000d20000780c */ /* 0x040fe400057a1670 */
[C---:B------:R-:W-:Y:S01]  /*1eb70*/  ISETP.LT.OR P3, PT, R0.reuse, 0xd9, !P1 ;  /* 0x000000d90000780c */ /* 0x040fe20004f61670 */
[----:B-----5:R-:W-:Y:S01]  /*1eb80*/  FMUL R6, R37, UR22 ;  /* 0x0000001625067c20 */ /* 0x020fe20008400000 */
[C---:B------:R-:W-:Y:S01]  /*1eb90*/  ISETP.LT.OR P6, PT, R0.reuse, 0xda, !P1 ;  /* 0x000000da0000780c */ /* 0x040fe20004fc1670 */
[----:B------:R-:W5:Y:S04]  /*1eba0*/  LDL.LU R38, [R1+0x238] ;  /* 0x0002380001267983 */ /* 0x000f680000300800 */
[----:B------:R-:W5:Y:S04]  /*1ebb0*/  LDL.LU R37, [R1+0x23c] ;  /* 0x00023c0001257983 */ /* 0x000f680000300800 */
[----:B------:R0:W-:Y:S01]  /*1ebc0*/  @!P5 STG.E.U8 desc[UR20][R24.64+0xd1], R11 ;  /* 0x0000d10b1800d986 */ /* 0x0001e2000c101114 */
[----:B------:R-:W-:-:S03]  /*1ebd0*/  ISETP.LT.OR P5, PT, R0, 0xd9, !P2 ;  /* 0x000000d90000780c */ /* 0x000fc600057a1670 */
[----:B------:R1:W-:Y:S01]  /*1ebe0*/  @!P3 STG.E.U8 desc[UR20][R2.64+0xd8], R9 ;  /* 0x0000d8090200b986 */ /* 0x0003e2000c101114 */
[----:B------:R-:W-:-:S03]  /*1ebf0*/  ISETP.LT.OR P3, PT, R0, 0xda, !P2 ;  /* 0x000000da0000780c */ /* 0x000fc60005761670 */
[----:B------:R1:W-:Y:S01]  /*1ec00*/  @!P6 STG.E.U8 desc[UR20][R2.64+0xd9], R13 ;  /* 0x0000d90d0200e986 */ /* 0x0003e2000c101114 */
[----:B------:R-:W-:Y:S02]  /*1ec10*/  ISETP.LT.OR P6, PT, R0, 0xe1, !P1 ;  /* 0x000000e10000780c */ /* 0x000fe40004fc1670 */
[----:B0-----:R-:W-:-:S03]  /*1ec20*/  F2FP.SATFINITE.E5M2.F32.PACK_AB_MERGE_C R11, RZ, R4, RZ ;  /* 0x00000004ff0b723e */ /* 0x001fc600048060ff */
[----:B------:R0:W-:Y:S01]  /*1ec30*/  @!P5 STG.E.U8 desc[UR20][R24.64+0xd8], R7 ;  /* 0x0000d8071800d986 */ /* 0x0001e2000c101114 */
[----:B-1----:R-:W-:-:S03]  /*1ec40*/  F2FP.SATFINITE.E5M2.F32.PACK_AB_MERGE_C R9, RZ, R5, RZ ;  /* 0x00000005ff09723e */ /* 0x002fc600048060ff */
[----:B------:R-:W-:Y:S04]  /*1ec50*/  @!P3 STG.E.U8 desc[UR20][R24.64+0xd9], R11 ;  /* 0x0000d90b1800b986 */ /* 0x000fe8000c101114 */
[----:B------:R1:W-:Y:S01]  /*1ec60*/  @!P6 STG.E.U8 desc[UR20][R2.64+0xe0], R9 ;  /* 0x0000e0090200e986 */ /* 0x0003e2000c101114 */
[----:B------:R-:W-:Y:S01]  /*1ec70*/  F2FP.SATFINITE.E5M2.F32.PACK_AB_MERGE_C R13, RZ, R6, RZ ;  /* 0x00000006ff0d723e */ /* 0x000fe200048060ff */
[----:B--2---:R-:W-:Y:S02]  /*1ec80*/  FMUL R4, R36, UR22 ;  /* 0x0000001624047c20 */ /* 0x004fe40008400000 */
[----:B------:R-:W2:Y:S03]  /*1ec90*/  LDL.LU R36, [R1+0x240] ;  /* 0x0002400001247983 */ /* 0x000ea60000300800 */
[----:B0-----:R-:W-:Y:S01]  /*1eca0*/  F2FP.SATFINITE.E5M2.F32.PACK_AB_MERGE_C R7, RZ, R4, RZ ;  /* 0x00000004ff07723e */ /* 0x001fe200048060ff */
[----:B---3--:R-:W-:-:S02]  /*1ecb0*/  FMUL R5, R35, UR22 ;  /* 0x0000001623057c20 */ /* 0x008fc40008400000 */
[----:B------:R-:W3:Y:S01]  /*1ecc0*/  LDL.LU R35, [R1+0x244] ;  /* 0x0002440001237983 */ /* 0x000ee20000300800 */
[----:B----4-:R-:W-:-:S03]  /*1ecd0*/  FMUL R4, R34, UR22 ;  /* 0x0000001622047c20 */ /* 0x010fc60008400000 */
[----:B------:R-:W4:Y:S01]  /*1ece0*/  LDL.LU R34, [R1+0x248] ;  /* 0x0002480001227983 */ /* 0x000f220000300800 */
[----:B------:R-:W-:Y:S02]  /*1ecf0*/  F2FP.SATFINITE.E5M2.F32.PACK_AB_MERGE_C R15, RZ, R5, RZ ;  /* 0x00000005ff0f723e */ /* 0x000fe400048060ff */
[----:B-1----:R-:W-:Y:S01]  /*1ed00*/  F2FP.SATFINITE.E5M2.F32.PACK_AB_MERGE_C R9, RZ, R4, RZ ;  /* 0x00000004ff09723e */ /* 0x002fe200048060ff */
[----:B------:R-:W-:Y:S02]  /*1ed10*/  FMUL R4, R33, UR22 ;  /* 0x0000001621047c20 */ /* 0x000fe40008400000 */
[----:B------:R-:W4:Y:S01]  /*1ed20*/  LDL.LU R33, [R1+0x24c] ;  /* 0x00024c0001217983 */ /* 0x000f220000300800 */
[----:B------:R-:W-:-:S03]  /*1ed30*/  FMUL R5, R31, UR22 ;  /* 0x000000161f057c20 */ /* 0x000fc60008400000 */
[----:B------:R-:W4:Y:S01]  /*1ed40*/  LDL.LU R31, [R1+0x250] ;  /* 0x00025000011f7983 */ /* 0x000f220000300800 */
[----:B------:R-:W-:-:S03]  /*1ed50*/  FMUL R6, R30, UR22 ;  /* 0x000000161e067c20 */ /* 0x000fc60008400000 */
[----:B------:R-:W4:Y:S01]  /*1ed60*/  LDL.LU R30, [R1+0x254] ;  /* 0x00025400011e7983 */ /* 0x000f220000300800 */
[C---:B------:R-:W-:Y:S02]  /*1ed70*/  ISETP.LT.OR P5, PT, R0.reuse, 0xe2, !P1 ;  /* 0x000000e20000780c */ /* 0x040fe40004fa1670 */
[C---:B------:R-:W-:Y:S02]  /*1ed80*/  ISETP.LT.OR P3, PT, R0.reuse, 0xe1, !P2 ;  /* 0x000000e10000780c */ /* 0x040fe40005761670 */
[----:B------:R-:W-:-:S09]  /*1ed90*/  ISETP.LT.OR P6, PT, R0, 0xe2, !P2 ;  /* 0x000000e20000780c */ /* 0x000fd200057c1670 */
[----:B------:R-:W-:Y:S01]  /*1eda0*/  @!P5 STG.E.U8 desc[UR20][R2.64+0xe1], R13 ;  /* 0x0000e10d0200d986 */ /* 0x000fe2000c101114 */
[----:B------:R-:W-:-:S03]  /*1edb0*/  ISETP.LT.OR P5, PT, R0, 0xe9, !P1 ;  /* 0x000000e90000780c */ /* 0x000fc60004fa1670 */
[----:B------:R0:W-:Y:S01]  /*1edc0*/  @!P3 STG.E.U8 desc[UR20][R24.64+0xe0], R7 ;  /* 0x0000e0071800b986 */ /* 0x0001e2000c101114 */
[----:B------:R-:W-:-:S03]  /*1edd0*/  ISETP.LT.OR P3, PT, R0, 0xea, !P1 ;  /* 0x000000ea0000780c */ /* 0x000fc60004f61670 */
[----:B------:R1:W-:Y:S01]  /*1ede0*/  @!P6 STG.E.U8 desc[UR20][R24.64+0xe1], R15 ;  /* 0x0000e10f1800e986 */ /* 0x0003e2000c101114 */
[----:B------:R-:W-:Y:S02]  /*1edf0*/  ISETP.LT.OR P6, PT, R0, 0xe9, !P2 ;  /* 0x000000e90000780c */ /* 0x000fe400057c1670 */
[----:B------:R-:W-:Y:S01]  /*1ee00*/  F2FP.SATFINITE.E5M2.F32.PACK_AB_MERGE_C R11, RZ, R4, RZ ;  /* 0x00000004ff0b723e */ /* 0x000fe200048060ff */
[----:B-----5:R-:W-:Y:S02]  /*1ee10*/  FMUL R4, R38, UR22 ;  /* 0x0000001626047c20 */ /* 0x020fe40008400000 */
[----:B------:R5:W-:Y:S01]  /*1ee20*/  @!P5 STG.E.U8 desc[UR20][R2.64+0xe8], R9 ;  /* 0x0000e8090200d986 */ /* 0x000be2000c101114 */
[----:B------:R-:W-:Y:S02]  /*1ee30*/  ISETP.LT.OR P5, PT, R0, 0xea, !P2 ;  /* 0x000000ea0000780c */ /* 0x000fe400057a1670 */
[----:B0-----:R-:W-:Y:S01]  /*1ee40*/  F2FP.SATFINITE.E5M2.F32.PACK_AB_MERGE_C R7, RZ, R5, RZ ;  /* 0x00000005ff07723e */ /* 0x001fe200048060ff */
[----:B------:R-:W-:Y:S01]  /*1ee50*/  FMUL R5, R37, UR22 ;  /* 0x0000001625057c20 */ /* 0x000fe20008400000 */
[----:B------:R-:W-:-:S04]  /*1ee60*/  F2FP.SATFINITE.E5M2.F32.PACK_AB_MERGE_C R13, RZ, R6, RZ ;  /* 0x00000006ff0d723e */ /* 0x000fc800048060ff */
[----:B-1----:R-:W-:Y:S02]  /*1ee70*/  F2FP.SATFINITE.E5M2.F32.PACK_AB_MERGE_C R15, RZ, R5, RZ ;  /* 0x00000005ff0f723e */ /* 0x002fe400048060ff */
[----:B-----5:R-:W-:Y:S01]  /*1ee80*/  F2FP.SATFINITE.E5M2.F32.PACK_AB_MERGE_C R9, RZ, R4, RZ ;  /* 0x00000004ff09723e */ /* 0x020fe200048060ff */
[----:B------:R-:W-:Y:S04]  /*1ee90*/  @!P3 STG.E.U8 desc[UR20][R2.64+0xe9], R11 ;  /* 0x0000e90b0200b986 */ /* 0x000fe8000c101114 */
[----:B------:R0:W-:Y:S04]  /*1eea0*/  @!P6 STG.E.U8 desc[UR20][R24.64+0xe8], R7 ;  /* 0x0000e8071800e986 */ /* 0x0001e8000c101114 */
[----:B------:R1:W-:Y:S01]  /*1eeb0*/  @!P5 STG.E.U8 desc[UR20][R24.64+0xe9], R13 ;  /* 0x0000e90d1800d986 */ /* 0x0003e2000c101114 */
[----:B--2---:R-:W-:-:S05]  /*1eec0*/  FMUL R4, R36, UR22 ;  /* 0x0000001624047c20 */ /* 0x004fca0008400000 */
[----:B0-----:R-:W-:Y:S01]  /*1eed0*/  F2FP.SATFINITE.E5M2.F32.PACK_AB_MERGE_C R7, RZ, R4, RZ ;  /* 0x00000004ff07723e */ /* 0x001fe200048060ff */
[----:B---3--:R-:W-:Y:S02]  /*1eee0*/  FMUL R5, R35, UR22 ;  /* 0x0000001623057c20 */ /* 0x008fe40008400000 */
[----:B------:R-:W2:Y:S01]  /*1eef0*/  LDL.LU R35, [R1+0x258] ;  /* 0x0002580001237983 */ /* 0x000ea20000300800 */
[----:B----4-:R-:W-:-:S03]  /*1ef00*/  FMUL R6, R34, UR22 ;  /* 0x0000001622067c20 */ /* 0x010fc60008400000 */
[----:B------:R-:W3:Y:S01]  /*1ef10*/  LDL.LU R37, [R1+0x25c] ;  /* 0x00025c0001257983 */ /* 0x000ee20000300800 */
[----:B------:R-:W-:-:S03]  /*1ef20*/  F2FP.SATFINITE.E5M2.F32.PACK_AB_MERGE_C R11, RZ, R5, RZ ;  /* 0x00000005ff0b723e */ /* 0x000fc600048060ff */
[----:B------:R-:W4:Y:S01]  /*1ef30*/  LDL.LU R34, [R1+0x260] ;  /* 0x0002600001227983 */ /* 0x000f220000300800 */
[----:B-1----:R-:W-:Y:S01]  /*1ef40*/  F2FP.SATFINITE.E5M2.F32.PACK_AB_MERGE_C R13, RZ, R6, RZ ;  /* 0x00000006ff0d723e */ /* 0x002fe200048060ff */
[----:B------:R-:W-:Y:S02]  /*1ef50*/  FMUL R4, R33, UR22 ;  /* 0x0000001621047c20 */ /* 0x000fe40008400000 */
[----:B------:R-:W5:Y:S01]  /*1ef60*/  LDL.LU R33, [R1+0x264] ;  /* 0x0002640001217983 */ /* 0x000f620000300800 */
[----:B------:R-:W-:-:S03]  /*1ef70*/  FMUL R5, R31, UR22 ;  /* 0x000000161f057c20 */ /* 0x000fc60008400000 */
[----:B------:R-:W5:Y:S01]  /*1ef80*/  LDL.LU R31, [R1+0x268] ;  /* 0x00026800011f7983 */ /* 0x000f620000300800 */
[----:B------:R-:W-:-:S03]  /*1ef90*/  FMUL R6, R30, UR22 ;  /* 0x000000161e067c20 */ /* 0x000fc60008400000 */
[----:B------:R-:W5:Y:S01]  /*1efa0*/  LDL.LU R30, [R1+0x26c] ;  /* 0x00026c00011e7983 */ /* 0x000f620000300800 */
[C---:B------:R-:W-:Y:S02]  /*1efb0*/  ISETP.LT.OR P3, PT, R0.reuse, 0xf1, !P1 ;  /* 0x000000f10000780c */ /* 0x040fe40004f61670 */
[C---:B------:R-:W-:Y:S01]  /*1efc0*/  ISETP.LT.OR P6, PT, R0.reuse, 0xf2, !P1 ;  /* 0x000000f20000780c */ /* 0x040fe20004fc1670 */
[----:B------:R-:W5:Y:S01]  /*1efd0*/  LDL.LU R36, [R1+0x270] ;  /* 0x0002700001247983 */ /* 0x000f620000300800 */
[----:B------:R-:W-:-:S09]  /*1efe0*/  ISETP.LT.OR P5, PT, R0, 0xf1, !P2 ;  /* 0x000000f10000780c */ /* 0x000fd200057a1670 */
[----:B------:R0:W-:Y:S01]  /*1eff0*/  @!P3 STG.E.U8 desc[UR20][R2.64+0xf0], R9 ;  /* 0x0000f0090200b986 */ /* 0x0001e2000c101114 */
[----:B------:R-:W-:-:S03]  /*1f000*/  ISETP.LT.OR P3, PT, R0, 0xf2, !P2 ;  /* 0x000000f20000780c */ /* 0x000fc60005761670 */
[----:B------:R1:W-:Y:S01]  /*1f010*/  @!P6 STG.E.U8 desc[UR20][R2.64+0xf1], R15 ;  /* 0x0000f10f0200e986 */ /* 0x0003e2000c101114 */
[C---:B------:R-:W-:Y:S02]  /*1f020*/  ISETP.LT.OR P6, PT, R0.reuse, 0xf9, !P1 ;  /* 0x000000f90000780c */ /* 0x040fe40004fc1670 */
[----:B------:R-:W-:Y:S01]  /*1f030*/  ISETP.LT.OR P1, PT, R0, 0xfa, !P1 ;  /* 0x000000fa0000780c */ /* 0x000fe20004f21670 */
[----:B------:R1:W-:Y:S01]  /*1f040*/  @!P5 STG.E.U8 desc[UR20][R24.64+0xf0], R7 ;  /* 0x0000f0071800d986 */ /* 0x0003e2000c101114 */
[----:B0-----:R-:W-:Y:S02]  /*1f050*/  F2FP.SATFINITE.E5M2.F32.PACK_AB_MERGE_C R9, RZ, R5, RZ ;  /* 0x00000005ff09723e */ /* 0x001fe400048060ff */
[----:B-1----:R-:W-:Y:S02]  /*1f060*/  F2FP.SATFINITE.E5M2.F32.PACK_AB_MERGE_C R15, RZ, R6, RZ ;  /* 0x00000006ff0f723e */ /* 0x002fe400048060ff */
[----:B------:R-:W-:Y:S01]  /*1f070*/  F2FP.SATFINITE.E5M2.F32.PACK_AB_MERGE_C R7, RZ, R4, RZ ;  /* 0x00000004ff07723e */ /* 0x000fe200048060ff */
[----:B------:R0:W-:Y:S04]  /*1f080*/  @!P3 STG.E.U8 desc[UR20][R24.64+0xf1], R11 ;  /* 0x0000f10b1800b986 */ /* 0x0001e8000c101114 */
[----:B------:R-:W-:Y:S04]  /*1f090*/  @!P6 STG.E.U8 desc[UR20][R2.64+0xf8], R13 ;  /* 0x0000f80d0200e986 */ /* 0x000fe8000c101114 */
[----:B------:R5:W-:Y:S01]  /*1f0a0*/  @!P1 STG.E.U8 desc[UR20][R2.64+0xf9], R7 ;  /* 0x0000f90702009986 */ /* 0x000be2000c101114 */
[----:B--2---:R-:W-:-:S03]  /*1f0b0*/  FMUL R4, R35, UR22 ;  /* 0x0000001623047c20 */ /* 0x004fc60008400000 */
[----:B------:R-:W2:Y:S01]  /*1f0c0*/  LDL.LU R35, [R1+0x274] ;  /* 0x0002740001237983 */ /* 0x000ea20000300800 */
[----:B---3--:R-:W-:-:S03]  /*1f0d0*/  FMUL R5, R37, UR22 ;  /* 0x0000001625057c20 */ /* 0x008fc60008400000 */
[----:B------:R-:W3:Y:S01]  /*1f0e0*/  LDL.LU R37, [R1+0x278] ;  /* 0x0002780001257983 */ /* 0x000ee20000300800 */
[----:B----4-:R-:W-:-:S03]  /*1f0f0*/  FMUL R6, R34, UR22 ;  /* 0x0000001622067c20 */ /* 0x010fc60008400000 */
[----:B------:R-:W4:Y:S01]  /*1f100*/  LDL.LU R34, [R1+0x27c] ;  /* 0x00027c0001227983 */ /* 0x000f220000300800 */
[----:B0-----:R-:W-:Y:S01]  /*1f110*/  F2FP.SATFINITE.E5M2.F32.PACK_AB_MERGE_C R11, RZ, R4, RZ ;  /* 0x00000004ff0b723e */ /* 0x001fe200048060ff */
[----:B-----5:R-:W-:Y:S02]  /*1f120*/  FMUL R2, R33, UR22 ;  /* 0x0000001621027c20 */ /* 0x020fe40008400000 */
[----:B------:R-:W5:Y:S01]  /*1f130*/  LDL.LU R33, [R1+0x280] ;  /* 0x0002800001217983 */ /* 0x000f620000300800 */
[----:B------:R-:W-:-:S03]  /*1f140*/  FMUL R3, R31, UR22 ;  /* 0x000000161f037c20 */ /* 0x000fc60008400000 */
[----:B------:R-:W5:Y:S01]  /*1f150*/  LDL.LU R31, [R1+0x284] ;  /* 0x00028400011f7983 */ /* 0x000f620000300800 */
[----:B------:R-:W-:-:S03]  /*1f160*/  FMUL R4, R30, UR22 ;  /* 0x000000161e047c20 */ /* 0x000fc60008400000 */
[----:B------:R-:W5:Y:S01]  /*1f170*/  LDL.LU R30, [R1+0x288] ;  /* 0x00028800011e7983 */ /* 0x000f620000300800 */
[C---:B------:R-:W-:Y:S02]  /*1f180*/  ISETP.LT.OR P5, PT, R0.reuse, 0xf9, !P2 ;  /* 0x000000f90000780c */ /* 0x040fe400057a1670 */
[----:B------:R-:W-:Y:S02]  /*1f190*/  ISETP.LT.OR P2, PT, R0, 0xfa, !P2 ;  /* 0x000000fa0000780c */ /* 0x000fe40005741670 */
[C---:B------:R-:W-:Y:S02]  /*1f1a0*/  ISETP.GE.AND P6, PT, R32.reuse, 0x81, PT ;  /* 0x000000812000780c */ /* 0x040fe40003fc6270 */
[----:B------:R-:W-:Y:S02]  /*1f1b0*/  ISETP.GE.AND P3, PT, R32, 0x89, PT ;  /* 0x000000892000780c */ /* 0x000fe40003f66270 */
[----:B------:R-:W-:-:S05]  /*1f1c0*/  ISETP.LT.OR P1, PT, R0, 0x1, !P6 ;  /* 0x000000010000780c */ /* 0x000fca0007721670 */
[----:B------:R0:W-:Y:S01]  /*1f1d0*/  @!P5 STG.E.U8 desc[UR20][R24.64+0xf8], R9 ;  /* 0x0000f8091800d986 */ /* 0x0001e2000c101114 */
[----:B------:R-:W-:-:S03]  /*1f1e0*/  ISETP.LT.OR P5, PT, R0, 0x1, !P3 ;  /* 0x000000010000780c */ /* 0x000fc60005fa1670 */
[----:B------:R-:W-:Y:S01]  /*1f1f0*/  @!P2 STG.E.U8 desc[UR20][R24.64+0xf9], R15 ;  /* 0x0000f90f1800a986 */ /* 0x000fe2000c101114 */
[C---:B------:R-:W-:Y:S02]  /*1f200*/  ISETP.LT.OR P2, PT, R0.reuse, 0x2, !P6 ;  /* 0x000000020000780c */ /* 0x040fe40007741670 */
[----:B------:R-:W-:Y:S02]  /*1f210*/  F2FP.SATFINITE.E5M2.F32.PACK_AB_MERGE_C R5, RZ, R5, RZ ;  /* 0x00000005ff05723e */ /* 0x000fe400048060ff */
[----:B------:R-:W-:Y:S01]  /*1f220*/  F2FP.SATFINITE.E5M2.F32.PACK_AB_MERGE_C R7, RZ, R6, RZ ;  /* 0x00000006ff07723e */ /* 0x000fe200048060ff */
[----:B------:R1:W-:Y:S01]  /*1f230*/  @!P1 STG.E.U8 desc[UR20][R28.64], R11 ;  /* 0x0000000b1c009986 */ /* 0x0003e2000c101114 */
[----:B------:R-:W-:Y:S02]  /*1f240*/  ISETP.LT.OR P1, PT, R0, 0x2, !P3 ;  /* 0x000000020000780c */ /* 0x000fe40005f21670 */
[----:B0-----:R-:W-:Y:S01]  /*1f250*/  F2FP.SATFINITE.E5M2.F32.PACK_AB_MERGE_C R9, RZ, R2, RZ ;  /* 0x00000002ff09723e */ /* 0x001fe200048060ff */
[----:B------:R-:W-:-:S02]  /*1f260*/  FMUL R2, R36, UR22 ;  /* 0x0000001624027c20 */ /* 0x000fc40008400000 */
[----:B------:R-:W5:Y:S04]  /*1f270*/  LDL.LU R36, [R1+0x28c] ;  /* 0x00028c0001247983 */ /* 0x000f680000300800 */
[----:B------:R0:W-:Y:S04]  /*1f280*/  @!P2 STG.E.U8 desc[UR20][R28.64+0x1], R5 ;  /* 0x000001051c00a986 */ /* 0x0001e8000c101114 */
[----:B------:R4:W-:Y:S01]  /*1f290*/  @!P5 STG.E.U8 desc[UR20][R26.64], R7 ;  /* 0x000000071a00d986 */ /* 0x0009e2000c101114 */
[----:B------:R-:W-:Y:S02]  /*1f2a0*/  ISETP.LT.OR P5, PT, R0, 0xa, !P6 ;  /* 0x0000000a0000780c */ /* 0x000fe400077a1670 */
[----:B------:R-:W-:-:S02]  /*1f2b0*/  F2FP.SATFINITE.E5M2.F32.PACK_AB_MERGE_C R13, RZ, R3, RZ ;  /* 0x00000003ff0d723e */ /* 0x000fc400048060ff */
[----:B-1----:R-:W-:Y:S02]  /*1f2c0*/  F2FP.SATFINITE.E5M2.F32.PACK_AB_MERGE_C R11, RZ, R4, RZ ;  /* 0x00000004ff0b723e */ /* 0x002fe400048060ff */
[----:B0-----:R-:W-:Y:S01]  /*1f2d0*/  F2FP.SATFINITE.E5M2.F32.PACK_AB_MERGE_C R5, RZ, R2, RZ ;  /* 0x00000002ff05723e */ /* 0x001fe200048060ff */
[----:B------:R0:W-:Y:S06]  /*1f2e0*/  @!P1 STG.E.U8 desc[UR20][R26.64+0x1], R9 ;  /* 0x000001091a009986 */ /* 0x0001ec000c101114 */
[----:B------:R1:W-:Y:S01]  /*1f2f0*/  @!P5 STG.E.U8 desc[UR20][R28.64+0x9], R11 ;  /* 0x0000090b1c00d986 */ /* 0x0003e2000c101114 */
[----:B--2---:R-:W-:-:S03]  /*1f300*/  FMUL R3, R35, UR22 ;  /* 0x0000001623037c20 */ /* 0x004fc60008400000 */
[----:B------:R-:W2:Y:S01]  /*1f310*/  LDL.LU R35, [R1+0x290] ;  /* 0x0002900001237983 */ /* 0x000ea20000300800 */
[----:B---3--:R-:W-:-:S03]  /*1f320*/  FMUL R4, R37, UR22 ;  /* 0x0000001625047c20 */ /* 0x008fc60008400000 */
[----:B------:R-:W3:Y:S01]  /*1f330*/  LDL.LU R37, [R1+0x294] ;  /* 0x0002940001257983 */ /* 0x000ee20000300800 */
[----:B----4-:R-:W-:-:S03]  /*1f340*/  FMUL R2, R34, UR22 ;  /* 0x0000001622027c20 */ /* 0x010fc60008400000 */
[----:B------:R-:W4:Y:S01]  /*1f350*/  LDL.LU R34, [R1+0x298] ;  /* 0x0002980001227983 */ /* 0x000f220000300800 */
[----:B------:R-:W-:Y:S02]  /*1f360*/  F2FP.SATFINITE.E5M2.F32.PACK_AB_MERGE_C R7, RZ, R3, RZ ;  /* 0x00000003ff07723e */ /* 0x000fe400048060ff */
[----:B0-----:R-:W-:Y:S02]  /*1f370*/  F2FP.SATFINITE.E5M2.F32.PACK_AB_MERGE_C R9, RZ, R4, RZ ;  /* 0x00000004ff09723e */ /* 0x001fe400048060ff */
[----:B-1----:R-:W-:Y:S01]  /*1f380*/  F2FP.SATFINITE.E5M2.F32.PACK_AB_MERGE_C R11, RZ, R2, RZ ;  /* 0x00000002ff0b723e */ /* 0x002fe200048060ff */
[----:B-----5:R-:W-:Y:S02]  /*1f390*/  FMUL R3, R33, UR22 ;  /* 0x0000001621037c20 */ /* 0x020fe40008400000 */
[----:B------:R-:W5:Y:S01]  /*1f3a0*/  LDL.LU R33, [R1+0x29c] ;  /* 0x00029c0001217983 */ /* 0x000f620000300800 */
[----:B------:R-:W-:-:S03]  /*1f3b0*/  FMUL R4, R31, UR22 ;  /* 0x000000161f047c20 */ /* 0x000fc60008400000 */
[----:B------:R-:W5:Y:S01]  /*1f3c0*/  LDL.LU R31, [R1+0x2a0] ;  /* 0x0002a000011f7983 */ /* 0x000f620000300800 */
[----:B------:R-:W-:-:S03]  /*1f3d0*/  FMUL R2, R30, UR22 ;  /* 0x000000161e027c20 */ /* 0x000fc60008400000 */
[----:B------:R-:W5:Y:S01]  /*1f3e0*/  LDL.LU R30, [R1+0x2a4] ;  /* 0x0002a400011e7983 */ /* 0x000f620000300800 */
[C---:B------:R-:W-:Y:S02]  /*1f3f0*/  ISETP.LT.OR P2, PT, R0.reuse, 0x9, !P6 ;  /* 0x000000090000780c */ /* 0x040fe40007741670 */
[C---:B------:R-:W-:Y:S02]  /*1f400*/  ISETP.LT.OR P1, PT, R0.reuse, 0x9, !P3 ;  /* 0x000000090000780c */ /* 0x040fe40005f21670 */
[----:B------:R-:W-:-:S09]  /*1f410*/  ISETP.LT.OR P5, PT, R0, 0x11, !P6 ;  /* 0x000000110000780c */ /* 0x000fd200077a1670 */
[----:B------:R0:W-:Y:S01]  /*1f420*/  @!P2 STG.E.U8 desc[UR20][R28.64+0x8], R13 ;  /* 0x0000080d1c00a986 */ /* 0x0001e2000c101114 */
[----:B------:R-:W-:-:S03]  /*1f430*/  ISETP.LT.OR P2, PT, R0, 0xa, !P3 ;  /* 0x0000000a0000780c */ /* 0x000fc60005f41670 */
[----:B------:R1:W-:Y:S01]  /*1f440*/  @!P1 STG.E.U8 desc[UR20][R26.64+0x8], R5 ;  /* 0x000008051a009986 */ /* 0x0003e2000c101114 */
[----:B------:R-:W-:Y:S02]  /*1f450*/  ISETP.LT.OR P1, PT, R0, 0x11, !P3 ;  /* 0x000000110000780c */ /* 0x000fe40005f21670 */
[----:B0-----:R-:W-:-:S07]  /*1f460*/  F2FP.SATFINITE.E5M2.F32.PACK_AB_MERGE_C R13, RZ, R3, RZ ;  /* 0x00000003ff0d723e */ /* 0x001fce00048060ff */
[----:B------:R0:W-:Y:S01]  /*1f470*/  @!P2 STG.E.U8 desc[UR20][R26.64+0x9], R7 ;  /* 0x000009071a00a986 */ /* 0x0001e2000c101114 */
[----:B------:R-:W-:Y:S01]  /*1f480*/  ISETP.LT.OR P2, PT, R0, 0x12, !P6 ;  /* 0x000000120000780c */ /* 0x000fe20007741670 */
[----:B------:R-:W-:Y:S02]  /*1f490*/  FMUL R3, R36, UR22 ;  /* 0x0000001624037c20 */ /* 0x000fe40008400000 */
[----:B------:R0:W-:Y:S01]  /*1f4a0*/  @!P5 STG.E.U8 desc[UR20][R28.64+0x10], R9 ;  /* 0x000010091c00d986 */ /* 0x0001e2000c101114 */
[----:B------:R-:W-:-:S03]  /*1f4b0*/  ISETP.LT.OR P5, PT, R0, 0x12, !P3 ;  /* 0x000000120000780c */ /* 0x000fc60005fa1670 */
[----:B------:R-:W5:Y:S01]  /*1f4c0*/  LDL.LU R36, [R1+0x2a8] ;  /* 0x0002a80001247983 */ /* 0x000f620000300800 */
[----:B-1----:R-:W-:Y:S02]  /*1f4d0*/  F2FP.SATFINITE.E5M2.F32.PACK_AB_MERGE_C R5, RZ, R4, RZ ;  /* 0x00000004ff05723e */ /* 0x002fe400048060ff */
[----:B0-----:R-:W-:Y:S02]  /*1f4e0*/  F2FP.SATFINITE.E5M2.F32.PACK_AB_MERGE_C R7, RZ, R2, RZ ;  /* 0x00000002ff07723e */ /* 0x001fe400048060ff */
[----:B------:R-:W-:Y:S01]  /*1f4f0*/  F2FP.SATFINITE.E5M2.F32.PACK_AB_MERGE_C R9, RZ, R3, RZ ;  /* 0x00000003ff09723e */ /* 0x000fe200048060ff */
[----:B------:R0:W-:Y:S04]  /*1f500*/  @!P2 STG.E.U8 desc[UR20][R28.64+0x11], R11 ;  /* 0x0000110b1c00a986 */ /* 0x0001e8000c101114 */
[----:B------:R1:W-:Y:S04]  /*1f510*/  @!P5 STG.E.U8 desc[UR20][R26.64+0x11], R5 ;  /* 0x000011051a00d986 */ /* 0x0003e8000c101114 */
[----:B------:R1:W-:Y:S01]  /*1f520*/  @!P1 STG.E.U8 desc[UR20][R26.64+0x10], R13 ;  /* 0x0000100d1a009986 */ /* 0x0003e2000c101114 */
[----:B--2---:R-:W-:-:S03]  /*1f530*/  FMUL R4, R35, UR22 ;  /* 0x0000001623047c20 */ /* 0x004fc60008400000 */
[----:B------:R-:W2:Y:S01]  /*1f540*/  LDL.LU R35, [R1+0x2ac] ;  /* 0x0002ac0001237983 */ /* 0x000ea20000300800 */
[----:B---3--:R-:W-:-:S03]  /*1f550*/  FMUL R2, R37, UR22 ;  /* 0x0000001625027c20 */ /* 0x008fc60008400000 */
[----:B------:R-:W3:Y:S01]  /*1f560*/  LDL.LU R37, [R1+0x2b0] ;  /* 0x0002b00001257983 */ /* 0x000ee20000300800 */
[----:B----4-:R-:W-:-:S03]  /*1f570*/  FMUL R3, R34, UR22 ;  /* 0x0000001622037c20 */ /* 0x010fc60008400000 */
[----:B------:R-:W4:Y:S01]  /*1f580*/  LDL.LU R34, [R1+0x2b4] ;  /* 0x0002b40001227983 */ /* 0x000f220000300800 */
[----:B0-----:R-:W-:Y:S02]  /*1f590*/  F2FP.SATFINITE.E5M2.F32.PACK_AB_MERGE_C R11, RZ, R4, RZ ;  /* 0x00000004ff0b723e */ /* 0x001fe400048060ff */
[----:B-1----:R-:W-:Y:S02]  /*1f5a0*/  F2FP.SATFINITE.E5M2.F32.PACK_AB_MERGE_C R5, RZ, R2, RZ ;  /* 0x00000002ff05723e */ /* 0x002fe400048060ff */
[----:B------:R-:W-:Y:S01]  /*1f5b0*/  F2FP.SATFINITE.E5M2.F32.PACK_AB_MERGE_C R13, RZ, R3, RZ ;  /* 0x00000003ff0d723e */ /* 0x000fe200048060ff */
        /* <DEDUP_REMOVED lines=14> */
[----:B------:R-:W-:-:S05]  /*1f6a0*/  ISETP.LT.OR P5, PT, R0, 0x22, !P6 ;  /* 0x000000220000780c */ /* 0x000fca00077a1670 */
[----:B------:R1:W-:Y:S01]  /*1f6b0*/  @!P2 STG.E.U8 desc[UR20][R26.64+0x19], R5 ;  /* 0x000019051a00a986 */ /* 0x0003e2000c101114 */
[----:B0-----:R-:W-:-:S03]  /*1f6c0*/  F2FP.SATFINITE.E5M2.F32.PACK_AB_MERGE_C R7, RZ, R4, RZ ;  /* 0x00000004ff07723e */ /* 0x001fc600048060ff */
[----:B------:R-:W-:Y:S01]  /*1f6d0*/  @!P1 STG.E.U8 desc[UR20][R28.64+0x20], R13 ;  /* 0x0000200d1c009986 */ /* 0x000fe2000c101114 */
[----:B------:R-:W-:Y:S01]  /*1f6e0*/  ISETP.LT.OR P1, PT, R0, 0x21, !P3 ;  /* 0x000000210000780c */ /* 0x000fe20005f21670 */
[----:B------:R-:W-:Y:S02]  /*1f6f0*/  FMUL R4, R36, UR22 ;  /* 0x0000001624047c20 */ /* 0x000fe40008400000 */
[----:B------:R-:W5:Y:S01]  /*1f700*/  LDL.LU R36, [R1+0x2c4] ;  /* 0x0002c40001247983 */ /* 0x000f620000300800 */
[----:B------:R-:W-:Y:S02]  /*1f710*/  F2FP.SATFINITE.E5M2.F32.PACK_AB_MERGE_C R9, RZ, R2, RZ ;  /* 0x00000002ff09723e */ /* 0x000fe400048060ff */
[----:B-1----:R-:W-:Y:S02]  /*1f720*/  F2FP.SATFINITE.E5M2.F32.PACK_AB_MERGE_C R11, RZ, R3, RZ ;  /* 0x00000003ff0b723e */ /* 0x002fe400048060ff */
[----:B------:R-:W-:Y:S01]  /*1f730*/  F2FP.SATFINITE.E5M2.F32.PACK_AB_MERGE_C R5, RZ, R4, RZ ;  /* 0x00000004ff05723e */ /* 0x000fe200048060ff */
        /* <DEDUP_REMOVED lines=9> */
[----:B------:R-:W-:Y:S02]  /*1f7d0*/  F2FP.SATFINITE.E5M2.F32.PACK_AB_MERGE_C R13, RZ, R3, RZ ;  /* 0x00000003ff0d723e */ /* 0x000fe400048060ff */
        /* <DEDUP_REMOVED lines=13> */
[----:B------:R-:W-:-:S09]  /*1f8b0*/  ISETP.LT.OR P5, PT, R0, 0x2a, !P3 ;  /* 0x0000002a0000780c */ /* 0x000fd20005fa1670 */
[----:B------:R1:W-:Y:S01]  /*1f8c0*/  @!P2 STG.E.U8 desc[UR20][R28.64+0x29], R7 ;  /* 0x000029071c00a986 */ /* 0x0003e2000c101114 */
[C---:B------:R-:W-:Y:S02]  /*1f8d0*/  ISETP.LT.OR P2, PT, R0.reuse, 0x32, !P6 ;  /* 0x000000320000780c */ /* 0x040fe40007741670 */
[----:B0-----:R-:W-:Y:S01]  /*1f8e0*/  F2FP.SATFINITE.E5M2.F32.PACK_AB_MERGE_C R5, RZ, R2, RZ ;  /* 0x00000002ff05723e */ /* 0x001fe200048060ff */
[----:B------:R-:W-:Y:S01]  /*1f8f0*/  @!P1 STG.E.U8 desc[UR20][R26.64+0x28], R13 ;  /* 0x0000280d1a009986 */ /* 0x000fe2000c101114 */
[----:B------:R-:W-:Y:S01]  /*1f900*/  ISETP.LT.OR P1, PT, R0, 0x31, !P6 ;  /* 0x000000310000780c */ /* 0x000fe20007721670 */
[----:B------:R-:W-:Y:S02]  /*1f910*/  FMUL R2, R36, UR22 ;  /* 0x0000001624027c20 */ /* 0x000fe40008400000 */
[----:B------:R0:W-:Y:S01]  /*1f920*/  @!P5 STG.E.U8 desc[UR20][R26.64+0x29], R9 ;  /* 0x000029091a00d986 */ /* 0x0001e2000c101114 */
[----:B------:R-:W-:-:S03]  /*1f930*/  ISETP.LT.OR P5, PT, R0, 0x31, !P3 ;  /* 0x000000310000780c */ /* 0x000fc60005fa1670 */
[----:B------:R-:W5:Y:S01]  /*1f940*/  LDL.LU R36, [R1+0x2e0] ;  /* 0x0002e00001247983 */ /* 0x000f620000300800 */
[----:B------:R-:W-:Y:S02]  /*1f950*/  F2FP.SATFINITE.E5M2.F32.PACK_AB_MERGE_C R11, RZ, R3, RZ ;  /* 0x00000003ff0b723e */ /* 0x000fe400048060ff */
[----:B-1----:R-:W-:Y:S02]  /*1f960*/  F2FP.SATFINITE.E5M2.F32.PACK_AB_MERGE_C R7, RZ, R4, RZ ;  /* 0x00000004ff07723e */ /* 0x002fe400048060ff */
[----:B0-----:R-:W-:Y:S01]  /*1f970*/  F2FP.SATFINITE.E5M2.F32.PACK_AB_MERGE_C R9, RZ, R2, RZ ;  /* 0x00000002ff09723e */ /* 0x001fe200048060ff */
        /* <DEDUP_REMOVED lines=20> */
[----:B------:R-:W-:Y:S02]  /*1fac0*/  ISETP.LT.OR P5, PT, R0, 0x3a, !P6 ;  /* 0x0000003a0000780c */ /* 0x000fe400077a1670 */
[----:B------:R-:W-:-:S07]  /*1fad0*/  F2FP.SATFINITE.E5M2.F32.PACK_AB_MERGE_C R11, RZ, R3, RZ ;  /* 0x00000003ff0b723e */ /* 0x000fce00048060ff */
[----:B------:R0:W-:Y:S01]  /*1fae0*/  @!P2 STG.E.U8 desc[UR20][R26.64+0x31], R9 ;  /* 0x000031091a00a986 */ /* 0x0001e2000c101114 */
[----:B------:R-:W-:-:S03]  /*1faf0*/  ISETP.LT.OR P2, PT, R0, 0x3a, !P3 ;  /* 0x0000003a0000780c */ /* 0x000fc60005f41670 */
[----:B------:R-:W-:Y:S01]  /*1fb00*/  @!P1 STG.E.U8 desc[UR20][R28.64+0x38], R13 ;  /* 0x0000380d1c009986 */ /* 0x000fe2000c101114 */
[----:B------:R-:W-:-:S03]  /*1fb10*/  ISETP.LT.OR P1, PT, R0, 0x39, !P3 ;  /* 0x000000390000780c */ /* 0x000fc60005f21670 */
[----:B------:R1:W-:Y:S01]  /*1fb20*/  @!P5 STG.E.U8 desc[UR20][R28.64+0x39], R5 ;  /* 0x000039051c00d986 */ /* 0x0003e2000c101114 */
[----:B------:R-:W-:Y:S02]  /*1fb30*/  ISETP.LT.OR P5, PT, R0, 0x41, !P6 ;  /* 0x000000410000780c */ /* 0x000fe400077a1670 */
[----:B0-----:R-:W-:Y:S01]  /*1fb40*/  F2FP.SATFINITE.E5M2.F32.PACK_AB_MERGE_C R9, RZ, R4, RZ ;  /* 0x00000004ff09723e */ /* 0x001fe200048060ff */
[----:B------:R-:W-:Y:S02]  /*1fb50*/  FMUL R3, R36, UR22 ;  /* 0x0000001624037c20 */ /* 0x000fe40008400000 */
[----:B------:R-:W5:Y:S01]  /*1fb60*/  LDL.LU R36, [R1+0x2fc] ;  /* 0x0002fc0001247983 */ /* 0x000f620000300800 */
        /* <DEDUP_REMOVED lines=26> */
[----:B------:R-:W-:-:S03]  /*1fd10*/  ISETP.LT.OR P1, PT, R0, 0x49, !P6 ;  /* 0x000000490000780c */ /* 0x000fc60007721670 */
[----:B------:R1:W-:Y:S01]  /*1fd20*/  @!P5 STG.E.U8 desc[UR20][R26.64+0x41], R7 ;  /* 0x000041071a00d986 */ /* 0x0003e2000c101114 */
[----:B------:R-:W-:Y:S02]  /*1fd30*/  ISETP.LT.OR P5, PT, R0, 0x49, !P3 ;  /* 0x000000490000780c */ /* 0x000fe40005fa1670 */
[----:B0-----:R-:W-:-:S03]  /*1fd40*/  F2FP.SATFINITE.E5M2.F32.PACK_AB_MERGE_C R5, RZ, R4, RZ ;  /* 0x00000004ff05723e */ /* 0x001fc600048060ff */
[----:B------:R-:W-:Y:S01]  /*1fd50*/  @!P2 STG.E.U8 desc[UR20][R28.64+0x49], R11 ;  /* 0x0000490b1c00a986 */ /* 0x000fe2000c101114 */
[----:B------:R-:W-:Y:S02]  /*1fd60*/  ISETP.LT.OR P2, PT, R0, 0x4a, !P3 ;  /* 0x0000004a0000780c */ /* 0x000fe40005f41670 */
[----:B-1----:R-:W-:Y:S01]  /*1fd70*/  F2FP.SATFINITE.E5M2.F32.PACK_AB_MERGE_C R13, RZ, R3, RZ ;  /* 0x00000003ff0d723e */ /* 0x002fe200048060ff */
[----:B------:R-:W-:Y:S02]  /*1fd80*/  FMUL R4, R36, UR22 ;  /* 0x0000001624047c20 */ /* 0x000fe40008400000 */
[----:B------:R-:W5:Y:S01]  /*1fd90*/  LDL.LU R36, [R1+0x318] ;  /* 0x0003180001247983 */ /* 0x000f620000300800 */
[----:B------:R-:W-:-:S03]  /*1fda0*/  F2FP.SATFINITE.E5M2.F32.PACK_AB_MERGE_C R7, RZ, R2, RZ ;  /* 0x00000002ff07723e */ /* 0x000fc600048060ff */
[----:B------:R0:W-:Y:S04]  /*1fdb0*/  @!P1 STG.E.U8 desc[UR20][R28.64+0x48], R9 ;  /* 0x000048091c009986 */ /* 0x0001e8000c101114 */
[----:B------:R1:W-:Y:S01]  /*1fdc0*/  @!P5 STG.E.U8 desc[UR20][R26.64+0x48], R5 ;  /* 0x000048051a00d986 */ /* 0x0003e2000c101114 */
[----:B0-----:R-:W-:-:S03]  /*1fdd0*/  F2FP.SATFINITE.E5M2.F32.PACK_AB_MERGE_C R9, RZ, R4, RZ ;  /* 0x00000004ff09723e */ /* 0x001fc600048060ff */
[----:B------:R0:W-:Y:S01]  /*1fde0*/  @!P2 STG.E.U8 desc[UR20][R26.64+0x49], R7 ;  /* 0x000049071a00a986 */ /* 0x0001e2000c101114 */
[----:B--2---:R-:W-:-:S03]  /*1fdf0*/  FMUL R2, R35, UR22 ;  /* 0x0000001623027c20 */ /* 0x004fc60008400000 */
[----:B------:R-:W2:Y:S01]  /*1fe00*/  LDL.LU R35, [R1+0x31c] ;  /* 0x00031c0001237983 */ /* 0x000ea20000300800 */
[----:B---3--:R-:W-:-:S03]  /*1fe10*/  FMUL R3, R37, UR22 ;  /* 0x0000001625037c20 */ /* 0x008fc60008400000 */
[----:B------:R-:W3:Y:S01]  /*1fe20*/  LDL.LU R37, [R1+0x320] ;  /* 0x0003200001257983 */ /* 0x000ee20000300800 */
[----:B----4-:R-:W-:-:S03]  /*1fe30*/  FMUL R4, R34, UR22 ;  /* 0x0000001622047c20 */ /* 0x010fc60008400000 */
[----:B------:R-:W4:Y:S01]  /*1fe40*/  LDL.LU R34, [R1+0x324] ;  /* 0x0003240001227983 */ /* 0x000f220000300800 */
[----:B-1----:R-:W-:Y:S02]  /*1fe50*/  F2FP.SATFINITE.E5M2.F32.PACK_AB_MERGE_C R5, RZ, R2, RZ ;  /* 0x00000002ff05723e */ /* 0x002fe400048060ff */
[----:B------:R-:W-:Y:S02]  /*1fe60*/  F2FP.SATFINITE.E5M2.F32.PACK_AB_MERGE_C R11, RZ, R3, RZ ;  /* 0x00000003ff0b723e */ /* 0x000fe400048060ff */
        /* <DEDUP_REMOVED lines=14> */
[----:B------:R-:W-:Y:S01]  /*1ff50*/  @!P2 STG.E.U8 desc[UR20][R26.64+0x51], R11 ;  /* 0x0000510b1a00a986 */ /* 0x000fe2000c101114 */
[----:B------:R-:W-:-:S05]  /*1ff60*/  ISETP.LT.OR P2, PT, R0, 0x5a, !P6 ;  /* 0x0000005a0000780c */ /* 0x000fca0007741670 */
[----:B------:R1:W-:Y:S01]  /*1ff70*/  @!P1 STG.E.U8 desc[UR20][R26.64+0x50], R5 ;  /* 0x000050051a009986 */ /* 0x0003e2000c101114 */
[----:B0-----:R-:W-:-:S03]  /*1ff80*/  F2FP.SATFINITE.E5M2.F32.PACK_AB_MERGE_C R9, RZ, R2, RZ ;  /* 0x00000002ff09723e */ /* 0x001fc600048060ff */
[----:B------:R0:W-:Y:S01]  /*1ff90*/  @!P5 STG.E.U8 desc[UR20][R28.64+0x58], R7 ;  /* 0x000058071c00d986 */ /* 0x0001e2000c101114 */
[----:B------:R-:W-:Y:S01]  /*1ffa0*/  ISETP.LT.OR P5, PT, R0, 0x5a, !P3 ;  /* 0x0000005a0000780c */ /* 0x000fe20005fa1670 */
[----:B------:R-:W-:Y:S02]  /*1ffb0*/  FMUL R2, R36, UR22 ;  /* 0x0000001624027c20 */ /* 0x000fe40008400000 */
[----:B------:R-:W5:Y:S01]  /*1ffc0*/  LDL.LU R36, [R1+0x334] ;  /* 0x0003340001247983 */ /* 0x000f620000300800 */
[----:B------:R-:W-:Y:S02]  /*1ffd0*/  F2FP.SATFINITE.E5M2.F32.PACK_AB_MERGE_C R13, RZ, R3, RZ ;  /* 0x00000003ff0d723e */ /* 0x000fe400048060ff */
[----:B-1----:R-:W-:Y:S02]  /*1ffe0*/  F2FP.SATFINITE.E5M2.F32.PACK_AB_MERGE_C R5, RZ, R4, RZ ;  /* 0x00000004ff05723e */ /* 0x002fe400048060ff */
[----:B0-----:R-:W-:Y:S01]  /*1fff0*/  F2FP.SATFINITE.E5M2.F32.PACK_AB_MERGE_C R7, RZ, R2, RZ ;  /* 0x00000002ff07723e */ /* 0x001fe200048060ff */
        /* <DEDUP_REMOVED lines=22> */
[----:B------:R-:W-:Y:S01]  /*20160*/  @!P2 STG.E.U8 desc[UR20][R28.64+0x61], R11 ;  /* 0x0000610b1c00a986 */ /* 0x000fe2000c101114 */
[----:B------:R-:W-:Y:S02]  /*20170*/  ISETP.LT.OR P2, PT, R0, 0x62, !P3 ;  /* 0x000000620000780c */ /* 0x000fe40005f41670 */
[----:B0-----:R-:W-:-:S07]  /*20180*/  F2FP.SATFINITE.E5M2.F32.PACK_AB_MERGE_C R13, RZ, R3, RZ ;  /* 0x00000003ff0d723e */ /* 0x001fce00048060ff */
[----:B------:R0:W-:Y:S01]  /*20190*/  @!P1 STG.E.U8 desc[UR20][R28.64+0x60], R7 ;  /* 0x000060071c009986 */ /* 0x0001e2000c101114 */
[----:B------:R-:W-:-:S03]  /*201a0*/  ISETP.LT.OR P1, PT, R0, 0x69, !P6 ;  /* 0x000000690000780c */ /* 0x000fc60007721670 */
[----:B------:R1:W-:Y:S01]  /*201b0*/  @!P5 STG.E.U8 desc[UR20][R26.64+0x60], R9 ;  /* 0x000060091a00d986 */ /* 0x0003e2000c101114 */
[----:B------:R-:W-:Y:S01]  /*201c0*/  ISETP.LT.OR P5, PT, R0, 0x6a, !P6 ;  /* 0x0000006a0000780c */ /* 0x000fe200077a1670 */
[----:B------:R-:W-:Y:S02]  /*201d0*/  FMUL R3, R36, UR22 ;  /* 0x0000001624037c20 */ /* 0x000fe40008400000 */
[----:B------:R-:W5:Y:S01]  /*201e0*/  LDL.LU R36, [R1+0x350] ;  /* 0x0003500001247983 */ /* 0x000f620000300800 */
[----:B0-----:R-:W-:Y:S02]  /*201f0*/  F2FP.SATFINITE.E5M2.F32.PACK_AB_MERGE_C R7, RZ, R4, RZ ;  /* 0x00000004ff07723e */ /* 0x001fe400048060ff */
[----:B------:R-:W-:Y:S02]  /*20200*/  F2FP.SATFINITE.E5M2.F32.PACK_AB_MERGE_C R11, RZ, R3, RZ ;  /* 0x00000003ff0b723e */ /* 0x000fe400048060ff */
[----:B-1----:R-:W-:Y:S01]  /*20210*/  F2FP.SATFINITE.E5M2.F32.PACK_AB_MERGE_C R9, RZ, R2, RZ ;  /* 0x00000002ff09723e */ /* 0x002fe200048060ff */
        /* <DEDUP_REMOVED lines=33> */
[----:B-1----:R-:W-:Y:S02]  /*20430*/  F2FP.SATFINITE.E5M2.F32.PACK_AB_MERGE_C R5, RZ, R2, RZ ;  /* 0x00000002ff05723e */ /* 0x002fe400048060ff */
[----:B------:R-:W-:Y:S02]  /*20440*/  F2FP.SATFINITE.E5M2.F32.PACK_AB_MERGE_C R11, RZ, R3, RZ ;  /* 0x00000003ff0b723e */ /* 0x000fe400048060ff */
        /* <DEDUP_REMOVED lines=29> */
[----:B------:R-:W-:-:S03]  /*20620*/  ISETP.LT.OR P1, PT, R0, 0x81, !P3 ;  /* 0x000000810000780c */ /* 0x000fc60005f21670 */
        /* <DEDUP_REMOVED lines=186> */
[----:B---3--:R-:W-:Y:S01]  /*211d0*/  FMUL R3, R38, UR22 ;  /* 0x0000001626037c20 */ /* 0x008fe20008400000 */
[----:B0-----:R-:W-:Y:S01]  /*211e0*/  F2FP.SATFINITE.E5M2.F32.PACK_AB_MERGE_C R5, RZ, R2, RZ ;  /* 0x00000002ff05723e */ /* 0x001fe200048060ff */
[----:B----4-:R-:W-:Y:S02]  /*211f0*/  FMUL R4, R34, UR22 ;  /* 0x0000001622047c20 */ /* 0x010fe40008400000 */
[----:B------:R-:W3:Y:S01]  /*21200*/  LDL.LU R34, [R1+0x420] ;  /* 0x0004200001227983 */ /* 0x000ee20000300800 */
[----:B------:R-:W-:Y:S02]  /*21210*/  F2FP.SATFINITE.E5M2.F32.PACK_AB_MERGE_C R13, RZ, R3, RZ ;  /* 0x00000003ff0d723e */ /* 0x000fe400048060ff */
[----:B-1----:R-:W-:Y:S01]  /*21220*/  F2FP.SATFINITE.E5M2.F32.PACK_AB_MERGE_C R7, RZ, R4, RZ ;  /* 0x00000004ff07723e */ /* 0x002fe200048060ff */
[----:B-----5:R-:W-:Y:S02]  /*21230*/  FMUL R2, R33, UR22 ;  /* 0x0000001621027c20 */ /* 0x020fe40008400000 */
[----:B------:R-:W4:Y:S01]  /*21240*/  LDL.LU R33, [R1+0x424] ;  /* 0x0004240001217983 */ /* 0x000f220000300800 */
[----:B------:R-:W-:-:S03]  /*21250*/  FMUL R3, R31, UR22 ;  /* 0x000000161f037c20 */ /* 0x000fc60008400000 */
[----:B------:R-:W5:Y:S01]  /*21260*/  LDL.LU R31, [R1+0x428] ;  /* 0x00042800011f7983 */ /* 0x000f620000300800 */
[----:B------:R-:W-:-:S03]  /*21270*/  FMUL R4, R30, UR22 ;  /* 0x000000161e047c20 */ /* 0x000fc60008400000 */
[----:B------:R-:W5:Y:S01]  /*21280*/  LDL.LU R30, [R1+0x42c] ;  /* 0x00042c00011e7983 */ /* 0x000f620000300800 */
[C---:B------:R-:W-:Y:S02]  /*21290*/  ISETP.LT.OR P2, PT, R0.reuse, 0xca, !P3 ;  /* 0x000000ca0000780c */ /* 0x040fe40005f41670 */
[C---:B------:R-:W-:Y:S01]  /*212a0*/  ISETP.LT.OR P5, PT, R0.reuse, 0xd1, !P6 ;  /* 0x000000d10000780c */ /* 0x040fe200077a1670 */
[----:B------:R-:W5:Y:S01]  /*212b0*/  LDL.LU R41, [R1+0x430] ;  /* 0x0004300001297983 */ /* 0x000f620000300800 */
[----:B------:R-:W-:-:S03]  /*212c0*/  ISETP.LT.OR P1, PT, R0, 0xd1, !P3 ;  /* 0x000000d10000780c */ /* 0x000fc60005f21670 */
[----:B------:R-:W5:Y:S04]  /*212d0*/  LDL.LU R40, [R1+0x434] ;  /* 0x0004340001287983 */ /* 0x000f680000300800 */
[----:B------:R-:W5:Y:S04]  /*212e0*/  LDL.LU R38, [R1+0x438] ;  /* 0x0004380001267983 */ /* 0x000f680000300800 */
[----:B------:R0:W-:Y:S01]  /*212f0*/  @!P2 STG.E.U8 desc[UR20][R26.64+0xc9], R11 ;  /* 0x0000c90b1a00a986 */ /* 0x0001e2000c101114 */
[----:B------:R-:W-:-:S03]  /*21300*/  ISETP.LT.OR P2, PT, R0, 0xd2, !P6 ;  /* 0x000000d20000780c */ /* 0x000fc60007741670 */
[----:B------:R1:W-:Y:S01]  /*21310*/  @!P5 STG.E.U8 desc[UR20][R28.64+0xd0], R9 ;  /* 0x0000d0091c00d986 */ /* 0x0003e2000c101114 */
[----:B------:R-:W-:Y:S02]  /*21320*/  ISETP.LT.OR P5, PT, R0, 0xd2, !P3 ;  /* 0x000000d20000780c */ /* 0x000fe40005fa1670 */
[----:B0-----:R-:W-:-:S07]  /*21330*/  F2FP.SATFINITE.E5M2.F32.PACK_AB_MERGE_C R11, RZ, R3, RZ ;  /* 0x00000003ff0b723e */ /* 0x001fce00048060ff */
[----:B------:R0:W-:Y:S01]  /*21340*/  @!P2 STG.E.U8 desc[UR20][R28.64+0xd1], R5 ;  /* 0x0000d1051c00a986 */ /* 0x0001e2000c101114 */
[C---:B------:R-:W-:Y:S02]  /*21350*/  ISETP.LT.OR P2, PT, R0.reuse, 0xda, !P6 ;  /* 0x000000da0000780c */ /* 0x040fe40007741670 */
[----:B-1----:R-:W-:Y:S01]  /*21360*/  F2FP.SATFINITE.E5M2.F32.PACK_AB_MERGE_C R9, RZ, R2, RZ ;  /* 0x00000002ff09723e */ /* 0x002fe200048060ff */
[----:B------:R-:W-:Y:S01]  /*21370*/  @!P1 STG.E.U8 desc[UR20][R26.64+0xd0], R13 ;  /* 0x0000d00d1a009986 */ /* 0x000fe2000c101114 */
[C---:B------:R-:W-:Y:S01]  /*21380*/  ISETP.LT.OR P1, PT, R0.reuse, 0xd9, !P6 ;  /* 0x000000d90000780c */ /* 0x040fe20007721670 */
[----:B------:R-:W-:Y:S02]  /*21390*/  FMUL R2, R37, UR22 ;  /* 0x0000001625027c20 */ /* 0x000fe40008400000 */
[----:B------:R1:W-:Y:S01]  /*213a0*/  @!P5 STG.E.U8 desc[UR20][R26.64+0xd1], R7 ;  /* 0x0000d1071a00d986 */ /* 0x0003e2000c101114 */
[----:B------:R-:W-:Y:S01]  /*213b0*/  ISETP.LT.OR P5, PT, R0, 0xd9, !P3 ;  /* 0x000000d90000780c */ /* 0x000fe20005fa1670 */
[----:B------:R-:W-:-:S02]  /*213c0*/  FMUL R3, R36, UR22 ;  /* 0x0000001624037c20 */ /* 0x000fc40008400000 */
[----:B------:R-:W5:Y:S04]  /*213d0*/  LDL.LU R37, [R1+0x43c] ;  /* 0x00043c0001257983 */ /* 0x000f680000300800 */
[----:B------:R-:W5:Y:S01]  /*213e0*/  LDL.LU R36, [R1+0x440] ;  /* 0x0004400001247983 */ /* 0x000f620000300800 */
[----:B0-----:R-:W-:Y:S02]  /*213f0*/  F2FP.SATFINITE.E5M2.F32.PACK_AB_MERGE_C R5, RZ, R4, RZ ;  /* 0x00000004ff05723e */ /* 0x001fe400048060ff */
[----:B-1----:R-:W-:Y:S01]  /*21400*/  F2FP.SATFINITE.E5M2.F32.PACK_AB_MERGE_C R7, RZ, R2, RZ ;  /* 0x00000002ff07723e */ /* 0x002fe200048060ff */
[----:B------:R0:W-:Y:S01]  /*21410*/  @!P1 STG.E.U8 desc[UR20][R28.64+0xd8], R9 ;  /* 0x0000d8091c009986 */ /* 0x0001e2000c101114 */
[----:B------:R-:W-:-:S03]  /*21420*/  F2FP.SATFINITE.E5M2.F32.PACK_AB_MERGE_C R13, RZ, R3, RZ ;  /* 0x00000003ff0d723e */ /* 0x000fc600048060ff */
[----:B------:R-:W-:Y:S04]  /*21430*/  @!P2 STG.E.U8 desc[UR20][R28.64+0xd9], R11 ;  /* 0x0000d90b1c00a986 */ /* 0x000fe8000c101114 */
[----:B------:R1:W-:Y:S01]  /*21440*/  @!P5 STG.E.U8 desc[UR20][R26.64+0xd8], R5 ;  /* 0x0000d8051a00d986 */ /* 0x0003e2000c101114 */
[----:B--2---:R-:W-:-:S03]  /*21450*/  FMUL R4, R35, UR22 ;  /* 0x0000001623047c20 */ /* 0x004fc60008400000 */
[----:B------:R-:W2:Y:S01]  /*21460*/  LDL.LU R35, [R1+0x444] ;  /* 0x0004440001237983 */ /* 0x000ea20000300800 */
[----:B---3--:R-:W-:Y:S01]  /*21470*/  FMUL R2, R34, UR22 ;  /* 0x0000001622027c20 */ /* 0x008fe20008400000 */
[----:B0-----:R-:W-:Y:S02]  /*21480*/  F2FP.SATFINITE.E5M2.F32.PACK_AB_MERGE_C R9, RZ, R4, RZ ;  /* 0x00000004ff09723e */ /* 0x001fe400048060ff */
[----:B------:R-:W3:Y:S02]  /*21490*/  LDL.LU R34, [R1+0x448] ;  /* 0x0004480001227983 */ /* 0x000ee40000300800 */
[----:B-1----:R-:W-:Y:S01]  /*214a0*/  F2FP.SATFINITE.E5M2.F32.PACK_AB_MERGE_C R5, RZ, R2, RZ ;  /* 0x00000002ff05723e */ /* 0x002fe200048060ff */
[----:B----4-:R-:W-:Y:S02]  /*214b0*/  FMUL R3, R33, UR22 ;  /* 0x0000001621037c20 */ /* 0x010fe40008400000 */
[----:B------:R-:W4:Y:S01]  /*214c0*/  LDL.LU R33, [R1+0x44c] ;  /* 0x00044c0001217983 */ /* 0x000f220000300800 */
[----:B-----5:R-:W-:-:S03]  /*214d0*/  FMUL R4, R31, UR22 ;  /* 0x000000161f047c20 */ /* 0x020fc60008400000 */
        /* <DEDUP_REMOVED lines=9> */
[----:B------:R-:W-:-:S03]  /*21570*/  ISETP.LT.OR P1, PT, R0, 0xe1, !P3 ;  /* 0x000000e10000780c */ /* 0x000fc60005f21670 */
[----:B------:R1:W-:Y:S01]  /*21580*/  @!P5 STG.E.U8 desc[UR20][R28.64+0xe1], R9 ;  /* 0x0000e1091c00d986 */ /* 0x0003e2000c101114 */
[----:B------:R-:W-:Y:S02]  /*21590*/  ISETP.LT.OR P5, PT, R0, 0xe9, !P6 ;  /* 0x000000e90000780c */ /* 0x000fe400077a1670 */
[----:B------:R-:W-:Y:S02]  /*215a0*/  F2FP.SATFINITE.E5M2.F32.PACK_AB_MERGE_C R11, RZ, R3, RZ ;  /* 0x00000003ff0b723e */ /* 0x000fe400048060ff */
[----:B0-----:R-:W-:-:S03]  /*215b0*/  F2FP.SATFINITE.E5M2.F32.PACK_AB_MERGE_C R7, RZ, R4, RZ ;  /* 0x00000004ff07723e */ /* 0x001fc600048060ff */
[----:B------:R-:W-:Y:S01]  /*215c0*/  @!P2 STG.E.U8 desc[UR20][R26.64+0xe1], R11 ;  /* 0x0000e10b1a00a986 */ /* 0x000fe2000c101114 */
[----:B------:R-:W-:-:S03]  /*215d0*/  ISETP.LT.OR P2, PT, R0, 0xea, !P6 ;  /* 0x000000ea0000780c */ /* 0x000fc60007741670 */
[----:B------:R0:W-:Y:S01]  /*215e0*/  @!P1 STG.E.U8 desc[UR20][R26.64+0xe0], R5 ;  /* 0x0000e0051a009986 */ /* 0x0001e2000c101114 */
[----:B------:R-:W-:-:S03]  /*215f0*/  ISETP.LT.OR P1, PT, R0, 0xe9, !P3 ;  /* 0x000000e90000780c */ /* 0x000fc60005f21670 */
[----:B------:R0:W-:Y:S01]  /*21600*/  @!P5 STG.E.U8 desc[UR20][R28.64+0xe8], R7 ;  /* 0x0000e8071c00d986 */ /* 0x0001e2000c101114 */
[----:B------:R-:W-:Y:S01]  /*21610*/  ISETP.LT.OR P5, PT, R0, 0xea, !P3 ;  /* 0x000000ea0000780c */ /* 0x000fe20005fa1670 */
[----:B------:R-:W-:Y:S01]  /*21620*/  FMUL R3, R41, UR22 ;  /* 0x0000001629037c20 */ /* 0x000fe20008400000 */
[----:B------:R-:W-:Y:S01]  /*21630*/  FMUL R4, R40, UR22 ;  /* 0x0000001628047c20 */ /* 0x000fe20008400000 */
[----:B-1----:R-:W-:-:S03]  /*21640*/  F2FP.SATFINITE.E5M2.F32.PACK_AB_MERGE_C R9, RZ, R2, RZ ;  /* 0x00000002ff09723e */ /* 0x002fc600048060ff */
[----:B------:R-:W-:Y:S02]  /*21650*/  F2FP.SATFINITE.E5M2.F32.PACK_AB_MERGE_C R13, RZ, R3, RZ ;  /* 0x00000003ff0d723e */ /* 0x000fe400048060ff */
[----:B0-----:R-:W-:Y:S01]  /*21660*/  F2FP.SATFINITE.E5M2.F32.PACK_AB_MERGE_C R5, RZ, R4, RZ ;  /* 0x00000004ff05723e */ /* 0x001fe200048060ff */
[----:B------:R0:W-:Y:S01]  /*21670*/  @!P2 STG.E.U8 desc[UR20][R28.64+0xe9], R9 ;  /* 0x0000e9091c00a986 */ /* 0x0001e2000c101114 */
[----:B------:R-:W-:-:S03]  /*21680*/  ISETP.LT.OR P2, PT, R0, 0xf1, !P3 ;  /* 0x000000f10000780c */ /* 0x000fc60005f41670 */
[----:B------:R-:W-:Y:S01]  /*21690*/  @!P1 STG.E.U8 desc[UR20][R26.64+0xe8], R13 ;  /* 0x0000e80d1a009986 */ /* 0x000fe2000c101114 */
[----:B------:R-:W-:-:S03]  /*216a0*/  ISETP.LT.OR P1, PT, R0, 0xf1, !P6 ;  /* 0x000000f10000780c */ /* 0x000fc60007721670 */
[----:B------:R-:W-:Y:S01]  /*216b0*/  @!P5 STG.E.U8 desc[UR20][R26.64+0xe9], R5 ;  /* 0x0000e9051a00d986 */ /* 0x000fe2000c101114 */
[----:B------:R-:W-:Y:S01]  /*216c0*/  ISETP.LT.OR P5, PT, R0, 0xf2, !P6 ;  /* 0x000000f20000780c */ /* 0x000fe200077a1670 */
[----:B------:R-:W-:Y:S01]  /*216d0*/  FMUL R2, R38, UR22 ;  /* 0x0000001626027c20 */ /* 0x000fe20008400000 */
[----:B------:R-:W-:Y:S01]  /*216e0*/  FMUL R3, R37, UR22 ;  /* 0x0000001625037c20 */ /* 0x000fe20008400000 */
[----:B------:R-:W-:-:S03]  /*216f0*/  FMUL R4, R36, UR22 ;  /* 0x0000001624047c20 */ /* 0x000fc60008400000 */
[----:B------:R-:W-:Y:S02]  /*21700*/  F2FP.SATFINITE.E5M2.F32.PACK_AB_MERGE_C R7, RZ, R2, RZ ;  /* 0x00000002ff07723e */ /* 0x000fe400048060ff */
[----:B------:R-:W-:Y:S02]  /*21710*/  F2FP.SATFINITE.E5M2.F32.PACK_AB_MERGE_C R11, RZ, R3, RZ ;  /* 0x00000003ff0b723e */ /* 0x000fe400048060ff */
[----:B0-----:R-:W-:Y:S01]  /*21720*/  F2FP.SATFINITE.E5M2.F32.PACK_AB_MERGE_C R9, RZ, R4, RZ ;  /* 0x00000004ff09723e */ /* 0x001fe200048060ff */
[----:B------:R0:W-:Y:S01]  /*21730*/  @!P1 STG.E.U8 desc[UR20][R28.64+0xf0], R7 ;  /* 0x0000f0071c009986 */ /* 0x0001e2000c101114 */
[----:B------:R-:W-:-:S03]  /*21740*/  ISETP.LT.OR P1, PT, R0, 0xf9, !P6 ;  /* 0x000000f90000780c */ /* 0x000fc60007721670 */
[----:B------:R1:W-:Y:S01]  /*21750*/  @!P5 STG.E.U8 desc[UR20][R28.64+0xf1], R11 ;  /* 0x0000f10b1c00d986 */ /* 0x0003e2000c101114 */
[C---:B------:R-:W-:Y:S02]  /*21760*/  ISETP.LT.OR P5, PT, R0.reuse, 0xf2, !P3 ;  /* 0x000000f20000780c */ /* 0x040fe40005fa1670 */
[C---:B------:R-:W-:Y:S01]  /*21770*/  ISETP.LT.OR P6, PT, R0.reuse, 0xfa, !P6 ;  /* 0x000000fa0000780c */ /* 0x040fe200077c1670 */
[----:B------:R5:W-:Y:S01]  /*21780*/  @!P2 STG.E.U8 desc[UR20][R26.64+0xf0], R9 ;  /* 0x0000f0091a00a986 */ /* 0x000be2000c101114 */
[C---:B------:R-:W-:Y:S02]  /*21790*/  ISETP.LT.OR P2, PT, R0.reuse, 0xf9, !P3 ;  /* 0x000000f90000780c */ /* 0x040fe40005f41670 */
[----:B------:R-:W-:Y:S01]  /*217a0*/  ISETP.LT.OR P3, PT, R0, 0xfa, !P3 ;  /* 0x000000fa0000780c */ /* 0x000fe20005f61670 */
[----:B--2---:R-:W-:Y:S01]  /*217b0*/  FMUL R0, R35, UR22 ;  /* 0x0000001623007c20 */ /* 0x004fe20008400000 */
[----:B---3--:R-:W-:-:S04]  /*217c0*/  FMUL R2, R34, UR22 ;  /* 0x0000001622027c20 */ /* 0x008fc80008400000 */
[----:B0-----:R-:W-:Y:S02]  /*217d0*/  F2FP.SATFINITE.E5M2.F32.PACK_AB_MERGE_C R7, RZ, R0, RZ ;  /* 0x00000000ff07723e */ /* 0x001fe400048060ff */
[----:B-1----:R-:W-:Y:S01]  /*217e0*/  F2FP.SATFINITE.E5M2.F32.PACK_AB_MERGE_C R11, RZ, R2, RZ ;  /* 0x00000002ff0b723e */ /* 0x002fe200048060ff */
[----:B----4-:R-:W-:Y:S02]  /*217f0*/  FMUL R3, R33, UR22 ;  /* 0x0000001621037c20 */ /* 0x010fe40008400000 */
[----:B------:R0:W-:Y:S03]  /*21800*/  @!P5 STG.E.U8 desc[UR20][R26.64+0xf1], R7 ;  /* 0x0000f1071a00d986 */ /* 0x0001e6000c101114 */
[----:B------:R-:W-:Y:S01]  /*21810*/  F2FP.SATFINITE.E5M2.F32.PACK_AB_MERGE_C R3, RZ, R3, RZ ;  /* 0x00000003ff03723e */ /* 0x000fe200048060ff */
[----:B-----5:R-:W-:Y:S01]  /*21820*/  FMUL R4, R31, UR22 ;  /* 0x000000161f047c20 */ /* 0x020fe20008400000 */
[----:B------:R-:W-:-:S04]  /*21830*/  FMUL R5, R30, UR22 ;  /* 0x000000161e057c20 */ /* 0x000fc80008400000 */
[----:B------:R-:W-:Y:S02]  /*21840*/  F2FP.SATFINITE.E5M2.F32.PACK_AB_MERGE_C R9, RZ, R4, RZ ;  /* 0x00000004ff09723e */ /* 0x000fe400048060ff */
[----:B------:R-:W-:Y:S01]  /*21850*/  F2FP.SATFINITE.E5M2.F32.PACK_AB_MERGE_C R5, RZ, R5, RZ ;  /* 0x00000005ff05723e */ /* 0x000fe200048060ff */
[----:B------:R0:W-:Y:S04]  /*21860*/  @!P1 STG.E.U8 desc[UR20][R28.64+0xf8], R11 ;  /* 0x0000f80b1c009986 */ /* 0x0001e8000c101114 */
[----:B------:R0:W-:Y:S04]  /*21870*/  @!P6 STG.E.U8 desc[UR20][R28.64+0xf9], R3 ;  /* 0x0000f9031c00e986 */ /* 0x0001e8000c101114 */
[----:B------:R0:W-:Y:S04]  /*21880*/  @!P2 STG.E.U8 desc[UR20][R26.64+0xf8], R9 ;  /* 0x0000f8091a00a986 */ /* 0x0001e8000c101114 */
[----:B------:R0:W-:Y:S02]  /*21890*/  @!P3 STG.E.U8 desc[UR20][R26.64+0xf9], R5 ;  /* 0x0000f9051a00b986 */ /* 0x0001e4000c101114 */
.L_x_552:
[----:B------:R-:W-:Y:S05]  /*218a0*/  BSYNC B0 ;  /* 0x0000000000007941 */ /* 0x000fea0003800000 */
.L_x_38:
[----:B0-2---:R-:W2:Y:S04]  /*218b0*/  LDL.LU R3, [R1+0x45c] ;  /* 0x00045c0001037983 */ /* 0x005ea80000300800 */
[----:B------:R-:W2:Y:S01]  /*218c0*/  LDL.LU R2, [R1+0x460] ;  /* 0x0004600001027983 */ /* 0x000ea20000300800 */
[----:B------:R-:W-:Y:S01]  /*218d0*/  ULDC UR6, c[0x0][0xc] ;  /* 0x0000030000067ab9 */ /* 0x000fe20000000800 */
[----:B------:R-:W-:Y:S01]  /*218e0*/  ULDC UR7, c[0x0][0x10] ;  /* 0x0000040000077ab9 */ /* 0x000fe20000000800 */
[----:B---34-:R-:W2:Y:S01]  /*218f0*/  LDC R5, c[0x0][0x14] ;  /* 0x00000500ff057b82 */ /* 0x018ea20000000800 */
[----:B------:R-:W-:Y:S01]  /*21900*/  UIMAD.WIDE.U32 UR6, UR6, UR7, URZ ;  /* 0x00000007060672a5 */ /* 0x000fe2000f8e003f */
[----:B-----5:R-:W-:Y:S01]  /*21910*/  PRMT R0, RZ, 0x7610, R0 ;  /* 0x00007610ff007816 */ /* 0x020fe20000000000 */
[----:B------:R-:W-:-:S04]  /*21920*/  UMOV UR10, 0xffffffff ;  /* 0xffffffff000a7882 */ /* 0x000fc80000000000 */
[----:B--2---:R-:W-:-:S04]  /*21930*/  IMAD.WIDE.U32 R2, R5, UR6, R2 ;  /* 0x0000000605027c25 */ /* 0x004fc8000f8e0002 */
[----:B------:R-:W-:Y:S01]  /*21940*/  IMAD R5, R5, UR7, RZ ;  /* 0x0000000705057c24 */ /* 0x000fe2000f8e02ff */
[----:B------:R-:W-:Y:S01]  /*21950*/  ULDC.64 UR6, c[0x0][0x650] ;  /* 0x0001940000067ab9 */ /* 0x000fe20000000a00 */
[----:B------:R-:W-:Y:S01]  /*21960*/  IMAD.MOV.U32 R11, RZ, RZ, R2 ;  /* 0x000000ffff0b7224 */ /* 0x000fe200078e0002 */
[----:B------:R-:W-:Y:S01]  /*21970*/  ISETP.GE.U32.AND P1, PT, R2, UR6, PT ;  /* 0x0000000602007c0c */ /* 0x000fe2000bf26070 */
[----:B------:R-:W-:Y:S02]  /*21980*/  IMAD.IADD R13, R3, 0x1, R5 ;  /* 0x00000001030d7824 */ /* 0x000fe400078e0205 */
[----:B------:R-:W-:-:S03]  /*21990*/  IMAD.MOV.U32 R2, RZ, RZ, -0x1 ;  /* 0xffffffffff027424 */ /* 0x000fc600078e00ff */
[----:B------:R0:W-:Y:S01]  /*219a0*/  STL [R1+0x45c], R13 ;  /* 0x00045c0d01007387 */ /* 0x0001e20000100800 */
[----:B------:R-:W-:-:S03]  /*219b0*/  ISETP.GE.U32.AND.EX P1, PT, R13, UR7, PT, P1 ;  /* 0x000000070d007c0c */ /* 0x000fc6000bf26110 */
[----:B------:R0:W-:Y:S04]  /*219c0*/  STL [R1+0x460], R11 ;  /* 0x0004600b01007387 */ /* 0x0001e80000100800 */
[----:B------:R0:W-:Y:S06]  /*219d0*/  STL [R1+0x464], R2 ;  /* 0x0004640201007387 */ /* 0x0001ec0000100800 */
[----:B------:R-:W-:Y:S05]  /*219e0*/  @P1 BRA `(.L_x_553) ;  /* 0x0000000400741947 */ /* 0x000fea0003800000 */
[----:B------:R-:W2:Y:S01]  /*219f0*/  S2R R8, SR_CTAID.X ;  /* 0x0000000000087919 */ /* 0x000ea20000002500 */
[----:B------:R-:W-:Y:S01]  /*21a00*/  ULDC.64 UR16, c[0x0][0x628] ;  /* 0x00018a0000107ab9 */ /* 0x000fe20000000a00 */
[----:B------:R-:W3:Y:S01]  /*21a10*/  LDC R9, c[0x0][0x144] ;  /* 0x00005100ff097b82 */ /* 0x000ee20000000800 */
[----:B------:R-:W-:Y:S01]  /*21a20*/  ULDC UR6, c[0x0][0x150] ;  /* 0x0000540000067ab9 */ /* 0x000fe20000000800 */
[----:B------:R-:W4:Y:S01]  /*21a30*/  S2R R12, SR_CTAID.Y ;  /* 0x00000000000c7919 */ /* 0x000f220000002600 */
[----:B------:R-:W-:Y:S01]  /*21a40*/  ISETP.NE.U32.AND P1, PT, RZ, UR16, PT ;  /* 0x00000010ff007c0c */ /* 0x000fe2000bf25070 */
[----:B------:R-:W-:Y:S01]  /*21a50*/  ULDC UR18, c[0x0][0x630] ;  /* 0x00018c0000127ab9 */ /* 0x000fe20000000800 */
[----:B------:R-:W-:Y:S02]  /*21a60*/  R2UR UR14, R11 ;  /* 0x000000000b0e72ca */ /* 0x000fe400000e0000 */
[----:B------:R-:W-:Y:S01]  /*21a70*/  ISETP.NE.AND.EX P1, PT, RZ, UR17, PT, P1 ;  /* 0x00000011ff007c0c */ /* 0x000fe2000bf25310 */
[----:B------:R-:W0:Y:S01]  /*21a80*/  LDC.64 R6, c[0x0][0x620] ;  /* 0x00018800ff067b82 */ /* 0x000e220000000a00 */
[----:B------:R-:W-:-:S02]  /*21a90*/  R2UR UR15, R13 ;  /* 0x000000000d0f72ca */ /* 0x000fc400000e0000 */
[----:B--2---:R-:W-:-:S05]  /*21aa0*/  I2FP.F32.U32 R0, R8 ;  /* 0x0000000800007245 */ /* 0x004fca0000201000 */
[----:B------:R-:W-:-:S06]  /*21ab0*/  FMUL R0, R0, UR6 ;  /* 0x0000000600007c20 */ /* 0x000fcc0008400000 */
[----:B------:R-:W2:Y:S01]  /*21ac0*/  F2I.U32.TRUNC.NTZ R0, R0 ;  /* 0x0000000000007305 */ /* 0x000ea2000020f000 */
[----:B----4-:R-:W-:Y:S05]  /*21ad0*/  @!P1 BRA `(.L_x_554) ;  /* 0x0000000000309947 */ /* 0x010fea0003800000 */
        /* <DEDUP_REMOVED lines=12> */
.L_x_554:
[----:B------:R-:W-:Y:S01]  /*21ba0*/  USHF.R.U64 UR10, UR14, UR18, UR15 ;  /* 0x000000120e0a7299 */ /* 0x000fe2000800120f */
[----:B------:R-:W4:Y:S01]  /*21bb0*/  LDC.64 R22, c[0x0][0x640] ;  /* 0x00019000ff167b82 */ /* 0x000f220000000a00 */
[----:B------:R-:W-:Y:S01]  /*21bc0*/  USHF.R.U32.HI UR6, URZ, UR18, UR15 ;  /* 0x000000123f067299 */ /* 0x000fe2000801160f */
[----:B--2---:R-:W-:Y:S02]  /*21bd0*/  IMAD.MOV R10, RZ, RZ, -R0 ;  /* 0x000000ffff0a7224 */ /* 0x004fe400078e0a00 */
[----:B0-----:R-:W-:Y:S01]  /*21be0*/  IMAD.MOV.U32 R2, RZ, RZ, R11 ;  /* 0x000000ffff027224 */ /* 0x001fe200078e000b */
[----:B------:R-:W-:Y:S01]  /*21bf0*/  IADD3 R5, P1, RZ, -UR10, RZ ;  /* 0x8000000aff057c10 */ /* 0x000fe2000ff3e0ff */
[----:B---3--:R-:W-:Y:S02]  /*21c00*/  IMAD R18, R9, R10, R8 ;  /* 0x0000000a09127224 */ /* 0x008fe400078e0208 */
[----:B------:R-:W0:Y:S02]  /*21c10*/  LDC R4, c[0x0][0x618] ;  /* 0x00018600ff047b82 */ /* 0x000e240000000800 */
[----:B------:R-:W-:Y:S01]  /*21c20*/  IMAD.X R3, RZ, RZ, ~UR6, P1 ;  /* 0x80000006ff037e24 */ /* 0x000fe200088e06ff */
[----:B------:R-:W-:-:S03]  /*21c30*/  ULDC UR6, c[0x0][0x154] ;  /* 0x0000550000067ab9 */ /* 0x000fc60000000800 */
[-C--:B------:R-:W-:Y:S02]  /*21c40*/  IMAD R0, R3, R6.reuse, RZ ;  /* 0x0000000603007224 */ /* 0x080fe400078e02ff */
[----:B------:R-:W2:Y:S01]  /*21c50*/  LDC R14, c[0x0][0x608] ;  /* 0x00018200ff0e7b82 */ /* 0x000ea20000000800 */
[----:B------:R-:W-:Y:S02]  /*21c60*/  IMAD.MOV.U32 R3, RZ, RZ, R13 ;  /* 0x000000ffff037224 */ /* 0x000fe400078e000d */
[----:B------:R-:W-:-:S05]  /*21c70*/  IMAD.WIDE.U32 R2, R5, R6, R2 ;  /* 0x0000000605027225 */ /* 0x000fca00078e0002 */
[----:B------:R-:W3:Y:S01]  /*21c80*/  LDC R20, c[0x0][0x658] ;  /* 0x00019600ff147b82 */ /* 0x000ee20000000800 */
[----:B------:R-:W-:Y:S01]  /*21c90*/  IMAD R5, R5, R7, R0 ;  /* 0x0000000705057224 */ /* 0x000fe200078e0200 */
[----:B------:R-:W-:Y:S01]  /*21ca0*/  I2FP.F32.U32 R0, R12 ;  /* 0x0000000c00007245 */ /* 0x000fe20000201000 */
[----:B------:R-:W-:Y:S01]  /*21cb0*/  IMAD.MOV.U32 R7, RZ, RZ, 0x1 ;  /* 0x00000001ff077424 */ /* 0x000fe200078e00ff */
[----:B----4-:R-:W-:Y:S01]  /*21cc0*/  ISETP.NE.U32.AND P1, PT, R22, RZ, PT ;  /* 0x000000ff1600720c */ /* 0x010fe20003f25070 */
[----:B------:R-:W-:Y:S02]  /*21cd0*/  IMAD.IADD R3, R3, 0x1, R5 ;  /* 0x0000000103037824 */ /* 0x000fe400078e0205 */
[----:B------:R-:W-:Y:S01]  /*21ce0*/  FMUL R0, R0, UR6 ;  /* 0x0000000600007c20 */ /* 0x000fe20008400000 */
[----:B------:R-:W4:Y:S01]  /*21cf0*/  LDC R15, c[0x0][0x148] ;  /* 0x00005200ff0f7b82 */ /* 0x000f220000000800 */
[----:B------:R-:W-:Y:S01]  /*21d00*/  ISETP.NE.AND.EX P1, PT, R23, RZ, PT, P1 ;  /* 0x000000ff1700720c */ /* 0x000fe20003f25310 */
[----:B------:R-:W-:Y:S01]  /*21d10*/  IMAD.MOV.U32 R5, RZ, RZ, -0x1 ;  /* 0xffffffffff057424 */ /* 0x000fe200078e00ff */
[-CC-:B0-----:R-:W-:Y:S01]  /*21d20*/  SHF.R.U64 R10, R2, R4.reuse, R3.reuse ;  /* 0x00000004020a7219 */ /* 0x181fe20000001203 */
[----:B------:R0:W0:Y:S01]  /*21d30*/  F2I.U32.TRUNC.NTZ R13, R0 ;  /* 0x00000000000d7305 */ /* 0x000022000020f000 */
[----:B------:R-:W-:-:S03]  /*21d40*/  SHF.R.U32.HI R3, RZ, R4, R3 ;  /* 0x00000004ff037219 */ /* 0x000fc60000011603 */
[----:B------:R-:W0:Y:S01]  /*21d50*/  LDC R16, c[0x0][0x600] ;  /* 0x00018000ff107b82 */ /* 0x000e220000000800 */
[-CC-:B--2---:R-:W-:Y:S02]  /*21d60*/  SHF.R.U64 R8, R10, R14.reuse, R3.reuse ;  /* 0x0000000e0a087219 */ /* 0x184fe40000001203 */
[----:B------:R-:W-:-:S05]  /*21d70*/  SHF.R.U32.HI R3, RZ, R14, R3 ;  /* 0x0000000eff037219 */ /* 0x000fca0000011603 */
[----:B------:R-:W2:Y:S01]  /*21d80*/  LDC R17, c[0x0][0x648] ;  /* 0x00019200ff117b82 */ /* 0x000ea20000000800 */
[-CC-:B---3--:R-:W-:Y:S02]  /*21d90*/  SHF.R.U64 R11, R8, R20.reuse, R3.reuse ;  /* 0x00000014080b7219 */ /* 0x188fe40000001203 */
[-C--:B------:R-:W-:Y:S02]  /*21da0*/  SHF.L.U32 R5, R5, R20.reuse, RZ ;  /* 0x0000001405057219 */ /* 0x080fe400000006ff */
[-C--:B------:R-:W-:Y:S01]  /*21db0*/  SHF.R.U32.HI R3, RZ, R20.reuse, R3 ;  /* 0x00000014ff037219 */ /* 0x080fe20000011603 */
[----:B------:R-:W-:Y:S01]  /*21dc0*/  IMAD.MOV.U32 R2, RZ, RZ, R11 ;  /* 0x000000ffff027224 */ /* 0x000fe200078e000b */
[----:B------:R-:W-:Y:S01]  /*21dd0*/  SHF.L.U32 R20, R7, R20, RZ ;  /* 0x0000001407147219 */ /* 0x000fe200000006ff */
[----:B------:R-:W3:Y:S01]  /*21de0*/  LDC R19, c[0x0][0x638] ;  /* 0x00018e00ff137b82 */ /* 0x000ee20000000800 */
[----:B------:R-:W-:-:S07]  /*21df0*/  LOP3.LUT R39, RZ, R5, RZ, 0x33, !PT ;  /* 0x00000005ff277212 */ /* 0x000fce00078e33ff */
[----:B------:R-:W0:Y:S01]  /*21e00*/  LDC R21, c[0x0][0x610] ;  /* 0x00018400ff157b82 */ /* 0x000e220000000800 */
[----:B------:R-:W-:Y:S05]  /*21e10*/  @!P1 BRA `(.L_x_555) ;  /* 0x0000000000289947 */ /* 0x000fea0003800000 */
[----:B0-----:R-:W0:Y:S02]  /*21e20*/  LDC R0, c[0x0][0x64c] ;  /* 0x00019300ff007b82 */ /* 0x001e240000000800 */
[----:B0-----:R-:W-:-:S05]  /*21e30*/  IADD3 R7, P1, R11, R0, RZ ;  /* 0x000000000b077210 */ /* 0x001fca0007f3e0ff */
        /* <DEDUP_REMOVED lines=8> */
.L_x_555:
[----:B0-2---:R-:W-:Y:S01]  /*21ec0*/  SHF.R.U64 R0, R2, R17, R3 ;  /* 0x0000001102007219 */ /* 0x005fe20000001203 */
[----:B------:R-:W-:Y:S01]  /*21ed0*/  VIADD R3, R16, 0xffffffff ;  /* 0xffffffff10037836 */ /* 0x000fe20000000000 */
[----:B------:R-:W-:Y:S01]  /*21ee0*/  LOP3.LUT R39, R8, R39, RZ, 0xc0, !PT ;  /* 0x0000002708277212 */ /* 0x000fe200078ec0ff */
[----:B------:R-:W-:Y:S02]  /*21ef0*/  IMAD.MOV R13, RZ, RZ, -R13 ;  /* 0x000000ffff0d7224 */ /* 0x000fe400078e0a0d */
[----:B------:R-:W-:Y:S01]  /*21f00*/  IMAD.MOV R2, RZ, RZ, -R0 ;  /* 0x000000ffff027224 */ /* 0x000fe200078e0a00 */
[----:B------:R-:W-:Y:S01]  /*21f10*/  LOP3.LUT R3, R10, R3, RZ, 0xc0, !PT ;  /* 0x000000030a037212 */ /* 0x000fe200078ec0ff */
[----:B------:R-:W-:Y:S02]  /*21f20*/  IMAD R39, R20, R0, R39 ;  /* 0x0000000014277224 */ /* 0x000fe400078e0227 */
[----:B----4-:R-:W-:Y:S02]  /*21f30*/  @P4 IMAD R18, R15, R13, R12 ;  /* 0x0000000d0f124224 */ /* 0x010fe400078e020c */
[----:B---3--:R-:W-:-:S02]  /*21f40*/  IMAD R0, R2, R19, R11 ;  /* 0x0000001302007224 */ /* 0x008fc400078e020b */
[----:B------:R-:W-:Y:S02]  /*21f50*/  IMAD R39, R39, R21, R18 ;  /* 0x0000001527277224 */ /* 0x000fe400078e0212 */
[----:B------:R-:W-:Y:S02]  /*21f60*/  IMAD R2, R0, R16, R3 ;  /* 0x0000001000027224 */ /* 0x000fe400078e0203 */
[----:B------:R-:W-:-:S03]  /*21f70*/  IMAD.MOV.U32 R4, RZ, RZ, 0x1 ;  /* 0x00000001ff047424 */ /* 0x000fc600078e00ff */
[----:B------:R-:W-:Y:S02]  /*21f80*/  SEL R3, R2, R39, !P4 ;  /* 0x0000002702037207 */ /* 0x000fe40006000000 */
[----:B------:R-:W-:Y:S02]  /*21f90*/  PRMT R0, R4, 0x7610, R0 ;  /* 0x0000761004007816 */ /* 0x000fe40000000000 */
[----:B------:R-:W-:Y:S01]  /*21fa0*/  SEL R39, R39, R2, !P4 ;  /* 0x0000000227277207 */ /* 0x000fe20006000000 */
[----:B------:R2:W-:Y:S06]  /*21fb0*/  STL [R1+0x464], R3 ;  /* 0x0004640301007387 */ /* 0x0005ec0000100800 */
.L_x_553:
[----:B------:R3:W-:Y:S01]  /*21fc0*/  STL [R1+0x468], R39 ;  /* 0x0004682701007387 */ /* 0x0007e20000100800 */
[----:B------:R-:W-:-:S13]  /*21fd0*/  LOP3.LUT P1, RZ, R0, 0xff, RZ, 0xc0, !PT ;  /* 0x000000ff00ff7812 */ /* 0x000fda000782c0ff */
[----:B---3--:R-:W-:Y:S05]  /*21fe0*/  @P1 BRA `(.L_x_556) ;  /* 0xfffffdf000fc1947 */ /* 0x008fea000383ffff */
[----:B------:R-:W-:Y:S05]  /*21ff0*/  EXIT ;  /* 0x000000000000794d */ /* 0x000fea0003800000 */
.L_x_8:
[----:B------:R-:W2:Y:S01]  /*22000*/  LDL R20, [R1+0x460] ;  /* 0x0004600001147983 */ /* 0x000ea20000100800 */
[----:B0-----:R-:W-:-:S03]  /*22010*/  ULDC.64 UR4, c[0x0][0x650] ;  /* 0x0001940000047ab9 */ /* 0x001fc60000000a00 */
[----:B------:R-:W3:Y:S01]  /*22020*/  LDL R163, [R1+0x45c] ;  /* 0x00045c0001a37983 */ /* 0x000ee20000100800 */
[----:B------:R-:W-:Y:S01]  /*22030*/  PRMT R0, RZ, 0x7610, R0 ;  /* 0x00007610ff007816 */ /* 0x000fe20000000000 */
[----:B------:R-:W-:Y:S02]  /*22040*/  IMAD.MOV.U32 R12, RZ, RZ, -0x1 ;  /* 0xffffffffff0c7424 */ /* 0x000fe400078e00ff */
[----:B------:R-:W-:Y:S02]  /*22050*/  IMAD.MOV.U32 R4, RZ, RZ, -0x1 ;  /* 0xffffffffff047424 */ /* 0x000fe400078e00ff */
[----:B------:R-:W-:Y:S01]  /*22060*/  IMAD.MOV.U32 R11, RZ, RZ, -0x1 ;  /* 0xffffffffff0b7424 */ /* 0x000fe200078e00ff */
[----:B--2---:R-:W-:-:S04]  /*22070*/  ISETP.GE.U32.AND P0, PT, R20, UR4, PT ;  /* 0x0000000414007c0c */ /* 0x004fc8000bf06070 */
[----:B---3--:R-:W-:-:S13]  /*22080*/  ISETP.GE.U32.AND.EX P0, PT, R163, UR5, PT, P0 ;  /* 0x00000005a3007c0c */ /* 0x008fda000bf06100 */
[----:B------:R-:W-:Y:S05]  /*22090*/  @P0 BRA `(.L_x_557) ;  /* 0x0000000400300947 */ /* 0x000fea0003800000 */
[----:B------:R-:W0:Y:S01]  /*220a0*/  LDC.64 R16, c[0x0][0x628] ;  /* 0x00018a00ff107b82 */ /* 0x000e220000000a00 */
[----:B-1----:R-:W-:Y:S02]  /*220b0*/  IMAD.MOV.U32 R8, RZ, RZ, R20 ;  /* 0x000000ffff087224 */ /* 0x002fe400078e0014 */
[----:B------:R-:W-:-:S05]  /*220c0*/  IMAD.MOV.U32 R9, RZ, RZ, R163 ;  /* 0x000000ffff097224 */ /* 0x000fca00078e00a3 */
[----:B------:R-:W1:Y:S08]  /*220d0*/  LDC R12, c[0x0][0x630] ;  /* 0x00018c00ff0c7b82 */ /* 0x000e700000000800 */
[----:B------:R-:W2:Y:S01]  /*220e0*/  LDC.64 R18, c[0x0][0x620] ;  /* 0x00018800ff127b82 */ /* 0x000ea20000000a00 */
[----:B0-----:R-:W-:-:S04]  /*220f0*/  ISETP.NE.U32.AND P0, PT, R16, RZ, PT ;  /* 0x000000ff1000720c */ /* 0x001fc80003f05070 */
[----:B------:R-:W-:-:S13]  /*22100*/  ISETP.NE.AND.EX P0, PT, R17, RZ, PT, P0 ;  /* 0x000000ff1100720c */ /* 0x000fda0003f05300 */
[----:B-12---:R-:W-:Y:S05]  /*22110*/  @!P0 BRA `(.L_x_558) ;  /* 0x0000000000288947 */ /* 0x006fea0003800000 */
[----:B------:R-:W0:Y:S02]  /*22120*/  LDC R0, c[0x0][0x634] ;  /* 0x00018d00ff007b82 */ /* 0x000e240000000800 */
        /* <DEDUP_REMOVED lines=9> */
.L_x_558:
[----:B------:R-:W0:Y:S01]  /*221c0*/  LDC.64 R22, c[0x0][0x640] ;  /* 0x00019000ff167b82 */ /* 0x000e220000000a00 */
[-CC-:B------:R-:W-:Y:S01]  /*221d0*/  SHF.R.U64 R15, R8, R12.reuse, R9.reuse ;  /* 0x0000000c080f7219 */ /* 0x180fe20000001209 */
[----:B------:R-:W-:Y:S01]  /*221e0*/  IMAD.MOV.U32 R4, RZ, RZ, R20 ;  /* 0x000000ffff047224 */ /* 0x000fe200078e0014 */
[----:B------:R-:W-:Y:S01]  /*221f0*/  SHF.R.U32.HI R0, RZ, R12, R9 ;  /* 0x0000000cff007219 */ /* 0x000fe20000011609 */
[----:B------:R-:W-:Y:S01]  /*22200*/  IMAD.MOV.U32 R24, RZ, RZ, 0x1 ;  /* 0x00000001ff187424 */ /* 0x000fe200078e00ff */
[----:B------:R-:W-:-:S03]  /*22210*/  IADD3 R7, P0, RZ, -R15, RZ ;  /* 0x8000000fff077210 */ /* 0x000fc60007f1e0ff */
[----:B------:R-:W1:Y:S02]  /*22220*/  LDC R6, c[0x0][0x618] ;  /* 0x00018600ff067b82 */ /* 0x000e640000000800 */
[----:B------:R-:W-:-:S04]  /*22230*/  IMAD.X R5, RZ, RZ, ~R0, P0 ;  /* 0x000000ffff057224 */ /* 0x000fc800000e0e00 */
[-C--:B------:R-:W-:Y:S02]  /*22240*/  IMAD R0, R5, R18.reuse, RZ ;  /* 0x0000001205007224 */ /* 0x080fe400078e02ff */
[----:B------:R-:W2:Y:S01]  /*22250*/  LDC R8, c[0x0][0x608] ;  /* 0x00018200ff087b82 */ /* 0x000ea20000000800 */
[----:B------:R-:W-:Y:S02]  /*22260*/  IMAD.MOV.U32 R5, RZ, RZ, R163 ;  /* 0x000000ffff057224 */ /* 0x000fe400078e00a3 */
[----:B------:R-:W-:-:S05]  /*22270*/  IMAD.WIDE.U32 R4, R7, R18, R4 ;  /* 0x0000001207047225 */ /* 0x000fca00078e0004 */
[----:B------:R-:W3:Y:S01]  /*22280*/  LDC R21, c[0x0][0x658] ;  /* 0x00019600ff157b82 */ /* 0x000ee20000000800 */
[----:B------:R-:W-:Y:S01]  /*22290*/  IMAD R7, R7, R19, R0 ;  /* 0x0000001307077224 */ /* 0x000fe200078e0200 */
[----:B0-----:R-:W-:-:S03]  /*222a0*/  ISETP.NE.U32.AND P0, PT, R22, RZ, PT ;  /* 0x000000ff1600720c */ /* 0x001fc60003f05070 */
[----:B------:R-:W-:Y:S01]  /*222b0*/  IMAD.IADD R5, R5, 0x1, R7 ;  /* 0x0000000105057824 */ /* 0x000fe200078e0207 */
[----:B------:R-:W-:Y:S02]  /*222c0*/  ISETP.NE.AND.EX P0, PT, R23, RZ, PT, P0 ;  /* 0x000000ff1700720c */ /* 0x000fe40003f05300 */
[----:B------:R-:W0:Y:S02]  /*222d0*/  LDC R16, c[0x0][0x600] ;  /* 0x00018000ff107b82 */ /* 0x000e240000000800 */
[-CC-:B-1----:R-:W-:Y:S01]  /*222e0*/  SHF.R.U64 R12, R4, R6.reuse, R5.reuse ;  /* 0x00000006040c7219 */ /* 0x182fe20000001205 */
[----:B------:R-:W-:Y:S01]  /*222f0*/  IMAD.MOV.U32 R4, RZ, RZ, -0x1 ;  /* 0xffffffffff047424 */ /* 0x000fe200078e00ff */
[----:B------:R-:W-:-:S04]  /*22300*/  SHF.R.U32.HI R5, RZ, R6, R5 ;  /* 0x00000006ff057219 */ /* 0x000fc80000011605 */
[----:B------:R-:W1:Y:S01]  /*22310*/  LDC R18, c[0x0][0x648] ;  /* 0x00019200ff127b82 */ /* 0x000e620000000800 */
[-CC-:B--2---:R-:W-:Y:S02]  /*22320*/  SHF.R.U64 R17, R12, R8.reuse, R5.reuse ;  /* 0x000000080c117219 */ /* 0x184fe40000001205 */
[----:B------:R-:W-:-:S05]  /*22330*/  SHF.R.U32.HI R0, RZ, R8, R5 ;  /* 0x00000008ff007219 */ /* 0x000fca0000011605 */
[----:B------:R-:W2:Y:S01]  /*22340*/  LDC R20, c[0x0][0x638] ;  /* 0x00018e00ff147b82 */ /* 0x000ea20000000800 */
[-C--:B---3--:R-:W-:Y:S02]  /*22350*/  SHF.L.U32 R4, R4, R21.reuse, RZ ;  /* 0x0000001504047219 */ /* 0x088fe400000006ff */
[-CC-:B------:R-:W-:Y:S02]  /*22360*/  SHF.R.U64 R19, R17, R21.reuse, R0.reuse ;  /* 0x0000001511137219 */ /* 0x180fe40000001200 */
[----:B------:R-:W-:Y:S02]  /*22370*/  LOP3.LUT R26, RZ, R4, RZ, 0x33, !PT ;  /* 0x00000004ff1a7212 */ /* 0x000fe400078e33ff */
[----:B------:R-:W-:Y:S01]  /*22380*/  SHF.R.U32.HI R5, RZ, R21, R0 ;  /* 0x00000015ff057219 */ /* 0x000fe20000011600 */
[----:B------:R-:W3:Y:S01]  /*22390*/  LDC R25, c[0x0][0x610] ;  /* 0x00018400ff197b82 */ /* 0x000ee20000000800 */
[----:B------:R-:W-:Y:S01]  /*223a0*/  IMAD.MOV.U32 R4, RZ, RZ, R19 ;  /* 0x000000ffff047224 */ /* 0x000fe200078e0013 */
[----:B------:R-:W-:Y:S06]  /*223b0*/  @!P0 BRA `(.L_x_559) ;  /* 0x0000000000288947 */ /* 0x000fec0003800000 */
        /* <DEDUP_REMOVED lines=10> */
.L_x_559:
[----:B-1----:R-:W-:Y:S01]  /*22460*/  SHF.R.U64 R3, R4, R18, R5 ;  /* 0x0000001204037219 */ /* 0x002fe20000001205 */
[----:B0-----:R-:W-:Y:S01]  /*22470*/  VIADD R5, R16, 0xffffffff ;  /* 0xffffffff10057836 */ /* 0x001fe20000000000 */
[----:B------:R-:W-:Y:S01]  /*22480*/  SHF.L.U32 R24, R24, R21, RZ ;  /* 0x0000001518187219 */ /* 0x000fe200000006ff */
[----:B------:R-:W-:Y:S01]  /*22490*/  @P4 IMAD R10, R13, R14, R2 ;  /* 0x0000000e0d0a4224 */ /* 0x000fe200078e0202 */
[----:B------:R-:W-:Y:S01]  /*224a0*/  LOP3.LUT R0, R17, R26, RZ, 0xc0, !PT ;  /* 0x0000001a11007212 */ /* 0x000fe200078ec0ff */
[----:B------:R-:W-:Y:S01]  /*224b0*/  IMAD.MOV R4, RZ, RZ, -R3 ;  /* 0x000000ffff047224 */ /* 0x000fe200078e0a03 */
[----:B------:R-:W-:Y:S01]  /*224c0*/  LOP3.LUT R5, R12, R5, RZ, 0xc0, !PT ;  /* 0x000000050c057212 */ /* 0x000fe200078ec0ff */
[----:B------:R-:W-:Y:S02]  /*224d0*/  IMAD.MOV.U32 R2, RZ, RZ, 0x1 ;  /* 0x00000001ff027424 */ /* 0x000fe400078e00ff */
[----:B------:R-:W-:Y:S02]  /*224e0*/  IMAD R3, R24, R3, R0 ;  /* 0x0000000318037224 */ /* 0x000fe400078e0200 */
[----:B--2---:R-:W-:-:S02]  /*224f0*/  IMAD R0, R4, R20, R19 ;  /* 0x0000001404007224 */ /* 0x004fc400078e0213 */
[----:B---3--:R-:W-:Y:S02]  /*22500*/  IMAD R12, R3, R25, R10 ;  /* 0x00000019030c7224 */ /* 0x008fe400078e020a */
[----:B------:R-:W-:Y:S01]  /*22510*/  IMAD R3, R0, R16, R5 ;  /* 0x0000001000037224 */ /* 0x000fe200078e0205 */
[----:B------:R-:W-:Y:S01]  /*22520*/  PRMT R0, R2, 0x7610, R0 ;  /* 0x0000761002007816 */ /* 0x000fe20000000000 */
[----:B------:R-:W-:-:S03]  /*22530*/  IMAD.MOV.U32 R11, RZ, RZ, R15 ;  /* 0x000000ffff0b7224 */ /* 0x000fc600078e000f */
[----:B------:R-:W-:Y:S02]  /*22540*/  SEL R4, R3, R12, !P4 ;  /* 0x0000000c03047207 */ /* 0x000fe40006000000 */
[----:B------:R-:W-:-:S07]  /*22550*/  SEL R12, R12, R3, !P4 ;  /* 0x000000030c0c7207 */ /* 0x000fce0006000000 */
.L_x_557:
[----:B------:R-:W-:-:S08]  /*22560*/  NOP ;  /* 0x0000000000007918 */ /* 0x000fd00000000000 */
[----:B-1----:R-:W0:-:S00]  /*22570*/  USETMAXREG.DEALLOC.CTAPOOL 0x18 ;  /* 0x00000018000079c8 */ /* 0x002e0000080e0500 */
[----:B------:R-:W-:-:S13]  /*22580*/  ISETP.NE.AND P0, PT, RZ, UR8, PT ;  /* 0x00000008ff007c0c */ /* 0x000fda000bf05270 */
[----:B------:R-:W-:Y:S05]  /*22590*/  @P0 EXIT ;  /* 0x000000000000094d */ /* 0x000fea0003800000 */
[----:B0-----:R-:W-:Y:S01]  /*225a0*/  LOP3.LUT P0, RZ, R0, 0xff, RZ, 0xc0, !PT ;  /* 0x000000ff00ff7812 */ /* 0x001fe2000780c0ff */
[----:B------:R-:W-:Y:S02]  /*225b0*/  IMAD.MOV.U32 R0, RZ, RZ, 0x1 ;  /* 0x00000001ff007424 */ /* 0x000fe400078e00ff */
[----:B------:R-:W-:-:S10]  /*225c0*/  IMAD.MOV.U32 R8, RZ, RZ, RZ ;  /* 0x000000ffff087224 */ /* 0x000fd400078e00ff */
[----:B------:R-:W-:Y:S05]  /*225d0*/  @!P0 BRA `(.L_x_560) ;  /* 0x0000000c00548947 */ /* 0x000fea0003800000 */
[----:B------:R-:W0:Y:S01]  /*225e0*/  LDC R0, c[0x0][0x28c] ;  /* 0x0000a300ff007b82 */ /* 0x000e220000000800 */
[----:B------:R-:W-:Y:S01]  /*225f0*/  ULDC UR5, c[0x0][0x658] ;  /* 0x0001960000057ab9 */ /* 0x000fe20000000800 */
[----:B------:R-:W-:Y:S01]  /*22600*/  UMOV UR7, 0xffffffff ;  /* 0xffffffff00077882 */ /* 0x000fe20000000000 */
[----:B------:R-:W-:Y:S01]  /*22610*/  ULDC UR6, c[0x0][0xc] ;  /* 0x0000030000067ab9 */ /* 0x000fe20000000800 */
[----:B------:R-:W-:Y:S01]  /*22620*/  USHF.L.U32 UR9, UR7, UR5, URZ ;  /* 0x0000000507097299 */ /* 0x000fe2000800063f */
[----:B------:R-:W-:Y:S01]  /*22630*/  BSSY B0, `(.L_x_560) ;  /* 0x00000cf000007945 */ /* 0x000fe20003800000 */
[----:B------:R-:W-:Y:S01]  /*22640*/  UMOV UR8, 0x1 ;  /* 0x0000000100087882 */ /* 0x000fe20000000000 */
[----:B------:R-:W-:Y:S01]  /*22650*/  ULDC UR7, c[0x0][0x10] ;  /* 0x0000040000077ab9 */ /* 0x000fe20000000800 */
[----:B------:R-:W1:Y:S01]  /*22660*/  S2UR UR10, SR_CgaCtaId ;  /* 0x00000000000a79c3 */ /* 0x000e620000008800 */
[----:B------:R-:W-:Y:S01]  /*22670*/  UIMAD.WIDE.U32 UR6, UR6, UR7, URZ ;  /* 0x00000007060672a5 */ /* 0x000fe2000f8e003f */
[----:B------:R-:W-:Y:S01]  /*22680*/  IMAD.MOV.U32 R10, RZ, RZ, 0x1 ;  /* 0x00000001ff0a7424 */ /* 0x000fe200078e00ff */
[----:B------:R-:W-:Y:S01]  /*22690*/  USHF.L.U32 UR5, UR8, UR5, URZ ;  /* 0x0000000508057299 */ /* 0x000fe2000800063f */
[----:B------:R-:W-:Y:S01]  /*226a0*/  IMAD.MOV.U32 R8, RZ, RZ, RZ ;  /* 0x000000ffff087224 */ /* 0x000fe200078e00ff */
[----:B------:R-:W-:Y:S01]  /*226b0*/  ULDC UR4, c[0x0][0x600] ;  /* 0x0001800000047ab9 */ /* 0x000fe20000000800 */
[----:B------:R-:W-:Y:S01]  /*226c0*/  ULDC UR8, c[0x0][0x14] ;  /* 0x0000050000087ab9 */ /* 0x000fe20000000800 */
[----:B------:R-:W-:-:S02]  /*226d0*/  ULOP3.LUT UR21, UR13, 0x2, URZ, 0xfc, !UPT ;  /* 0x000000020d157892 */ /* 0x000fc4000f8efc3f */
[----:B------:R-:W-:Y:S02]  /*226e0*/  UIMAD.WIDE.U32 UR22, UR6, UR8, URZ ;  /* 0x00000008061672a5 */ /* 0x000fe4000f8e003f */
[----:B------:R-:W-:Y:S02]  /*226f0*/  UIMAD UR16, UR7, UR8, URZ ;  /* 0x00000008071072a4 */ /* 0x000fe4000f8e023f */
[----:B------:R-:W-:Y:S02]  /*22700*/  UIADD3 UR4, UR4, -0x1, URZ ;  /* 0xffffffff04047890 */ /* 0x000fe4000fffe03f */
[----:B------:R-:W-:Y:S01]  /*22710*/  ULOP3.LUT UR18, URZ, UR9, URZ, 0x33, !UPT ;  /* 0x000000093f127292 */ /* 0x000fe2000f8e333f */
[----:B0-----:R-:W-:Y:S01]  /*22720*/  VIADD R0, R0, 0x1f ;  /* 0x0000001f00007836 */ /* 0x001fe20000000000 */
[----:B------:R-:W-:Y:S01]  /*22730*/  UIADD3 UR16, UR23, UR16, URZ ;  /* 0x0000001017107290 */ /* 0x000fe2000fffe03f */
[----:B------:R-:W-:-:S03]  /*22740*/  ULDC.64 UR24, c[0x0][0x198] ;  /* 0x0000660000187ab9 */ /* 0x000fc60000000a00 */
[----:B------:R-:W-:Y:S01]  /*22750*/  SHF.R.S32.HI R3, RZ, 0x1f, R0 ;  /* 0x0000001fff037819 */ /* 0x000fe20000011400 */
[----:B-1----:R-:W-:-:S03]  /*22760*/  IMAD.U32 R7, RZ, RZ, UR10 ;  /* 0x0000000aff077e24 */ /* 0x002fc6000f8e00ff */
[----:B------:R-:W-:Y:S01]  /*22770*/  LEA.HI R3, R3, R0, RZ, 0x5 ;  /* 0x0000000003037211 */ /* 0x000fe200078f28ff */
[----:B------:R-:W-:-:S03]  /*22780*/  IMAD.MOV.U32 R0, RZ, RZ, 0x1 ;  /* 0x00000001ff007424 */ /* 0x000fc600078e00ff */
[----:B------:R-:W-:-:S05]  /*22790*/  SHF.R.S32.HI R6, RZ, 0x5, R3 ;  /* 0x00000005ff067819 */ /* 0x000fca0000011403 */
[----:B------:R-:W-:-:S07]  /*227a0*/  VIADD R16, R6, 0x1 ;  /* 0x0000000106107836 */ /* 0x000fce0000000000 */
.L_x_571:
[----:B------:R-:W-:-:S03]  /*227b0*/  UMOV UR6, 0xffffffff ;  /* 0xffffffff00067882 */ /* 0x000fc60000000000 */
[----:B------:R-:W-:Y:S05]  /*227c0*/  BRA.DIV UR6, `(.L_x_561) ;  /* 0x00000016063c7947 */ /* 0x000fea000b800000 */
[----:B------:R-:W-:-:S13]  /*227d0*/  ELECT P0, URZ, PT ;  /* 0x00000000003f782f */ /* 0x000fda0003800000 */
.L_x_592:
[----:B------:R-:W0:Y:S01]  /*227e0*/  LDC R2, c[0x0][0x28c] ;  /* 0x0000a300ff027b82 */ /* 0x000e220000000800 */
[----:B------:R-:W-:Y:S01]  /*227f0*/  BSSY B1, `(.L_x_562) ;  /* 0x000003b000017945 */ /* 0x000fe20003800000 */
[----:B0-----:R-:W-:-:S13]  /*22800*/  ISETP.LT.OR P0, PT, R2, 0x1, !P0 ;  /* 0x000000010200780c */ /* 0x001fda0004701670 */
[----:B------:R-:W-:Y:S05]  /*22810*/  @P0 BRA `(.L_x_563) ;  /* 0x0000000000e00947 */ /* 0x000fea0003800000 */
[----:B------:R-:W-:Y:S02]  /*22820*/  IMAD R2, R12, 0x8, R7 ;  /* 0x000000080c027824 */ /* 0x000fe400078e0207 */
[----:B------:R-:W-:Y:S02]  /*22830*/  IMAD.SHL.U32 R4, R4, 0x100, RZ ;  /* 0x0000010004047824 */ /* 0x000fe400078e00ff */
[----:B------:R-:W-:Y:S02]  /*22840*/  IMAD.SHL.U32 R2, R2, 0x20, RZ ;  /* 0x0000002002027824 */ /* 0x000fe400078e00ff */
[----:B------:R-:W-:Y:S02]  /*22850*/  IMAD.MOV.U32 R14, RZ, RZ, RZ ;  /* 0x000000ffff0e7224 */ /* 0x000fe400078e00ff */
[----:B------:R-:W-:Y:S02]  /*22860*/  IMAD.MOV.U32 R3, RZ, RZ, R16 ;  /* 0x000000ffff037224 */ /* 0x000fe400078e0010 */
[----:B------:R-:W-:-:S02]  /*22870*/  IMAD.MOV.U32 R5, RZ, RZ, R0 ;  /* 0x000000ffff057224 */ /* 0x000fc400078e0000 */
[----:B------:R-:W-:-:S07]  /*22880*/  IMAD.MOV.U32 R9, RZ, RZ, R8 ;  /* 0x000000ffff097224 */ /* 0x000fce00078e0008 */
.L_x_566:
[----:B------:R-:W0:Y:S01]  /*22890*/  S2UR UR6, SR_CgaCtaId ;  /* 0x00000000000679c3 */ /* 0x000e220000008800 */
[----:B------:R-:W-:Y:S02]  /*228a0*/  MOV R12, 0x400 ;  /* 0x00000400000c7802 */ /* 0x000fe40000000f00 */
[----:B------:R-:W-:Y:S01]  /*228b0*/  SHF.L.U32 R13, R5, 0x1f, RZ ;  /* 0x0000001f050d7819 */ /* 0x000fe200000006ff */
[----:B0-----:R-:W-:-:S05]  /*228c0*/  IMAD.U32 R7, RZ, RZ, UR6 ;  /* 0x00000006ff077e24 */ /* 0x001fca000f8e00ff */
[----:B------:R-:W-:-:S05]  /*228d0*/  LEA R12, R7, R12, 0x18 ;  /* 0x0000000c070c7211 */ /* 0x000fca00078ec0ff */
[----:B------:R-:W-:-:S04]  /*228e0*/  IMAD R18, R9, 0x8, R12 ;  /* 0x0000000809127824 */ /* 0x000fc800078e020c */
[----:B------:R-:W0:Y:S02]  /*228f0*/  SYNCS.PHASECHK.TRANS64.TRYWAIT P0, [R18+URZ+0x70], R13 ;  /* 0x0000700d120075a7 */ /* 0x000e24000800017f */
[----:B0-----:R-:W-:Y:S05]  /*22900*/  @!P0 BRA `(.L_x_564) ;  /* 0x00000014000c8947 */ /* 0x001fea0003800000 */
.L_x_593:
[----:B------:R-:W1:Y:S01]  /*22910*/  S2R R15, SR_TID.X ;  /* 0x00000000000f7919 */ /* 0x000e620000002100 */
[----:B------:R-:W-:-:S04]  /*22920*/  UPRMT UR6, UR21, 0x9910, URZ ;  /* 0x0000991015067896 */ /* 0x000fc8000800003f */
[----:B------:R-:W-:Y:S01]  /*22930*/  UISETP.NE.AND UP0, UPT, UR6, 0x2, UPT ;  /* 0x000000020600788c */ /* 0x000fe2000bf05270 */
[----:B-1----:R-:W-:-:S13]  /*22940*/  LOP3.LUT P0, RZ, R15, 0x7f, RZ, 0xc0, !PT ;  /* 0x0000007f0fff7812 */ /* 0x002fda000780c0ff */
[----:B0-----:R-:W0:Y:S02]  /*22950*/  @!P0 LDC R13, c[0x0][0x500] ;  /* 0x00014000ff0d8b82 */ /* 0x001e240000000800 */
[----:B0-----:R0:W-:Y:S01]  /*22960*/  @!P0 SYNCS.ARRIVE.TRANS64 RZ, [R18+URZ], R13 ;  /* 0x0000000d12ff89a7 */ /* 0x0011e2000800003f */
[----:B------:R-:W-:-:S13]  /*22970*/  PLOP3.LUT P0, PT, PT, PT, UP0, 0x80, 0x0 ;  /* 0x000000000000781c */ /* 0x000fda0003f0f008 */
[----:B0-----:R-:W-:Y:S05]  /*22980*/  @P0 BRA `(.L_x_565) ;  /* 0x0000000000040947 */ /* 0x001fea0003800000 */
[----:B------:R-:W-:Y:S01]  /*22990*/  BPT.TRAP 0x1 ;  /* 0x000000040000795c */ /* 0x000fe20000300000 */
.L_x_565:
[----:B------:R-:W-:Y:S01]  /*229a0*/  IMAD.SHL.U32 R13, R9, 0x2000, RZ ;  /* 0x00002000090d7824 */ /* 0x000fe200078e00ff */
[----:B------:R-:W-:Y:S01]  /*229b0*/  R2UR UR8, R12 ;  /* 0x000000000c0872ca */ /* 0x000fe200000e0000 */
[----:B------:R-:W-:Y:S01]  /*229c0*/  VIADD R3, R3, 0xffffffff ;  /* 0xffffffff03037836 */ /* 0x000fe20000000000 */
[----:B------:R-:W-:Y:S01]  /*229d0*/  R2UR UR9, R18 ;  /* 0x00000000120972ca */ /* 0x000fe200000e0000 */
[--C-:B------:R-:W-:Y:S01]  /*229e0*/  IMAD R15, R7, 0x400, R13.reuse ;  /* 0x00000400070f7824 */ /* 0x100fe200078e020d */
[----:B------:R-:W-:Y:S01]  /*229f0*/  IADD3 R12, R12, 0x1c200, R13 ;  /* 0x0001c2000c0c7810 */ /* 0x000fe20007ffe00d */
[----:B------:R-:W-:Y:S01]  /*22a00*/  UIADD3 UR6, UP0, UR24, 0xf0, URZ ;  /* 0x000000f018067890 */ /* 0x000fe2000ff1e03f */
[----:B------:R-:W-:Y:S01]  /*22a10*/  R2UR UR11, R2 ;  /* 0x00000000020b72ca */ /* 0x000fe200000e0000 */
[----:B------:R-:W-:Y:S01]  /*22a20*/  UIADD3 UR26, UP1, UR24, 0x1f0, URZ ;  /* 0x000001f0181a7890 */ /* 0x000fe2000ff3e03f */
[----:B------:R-:W-:Y:S01]  /*22a30*/  R2UR UR7, R15 ;  /* 0x000000000f0772ca */ /* 0x000fe200000e0000 */
[----:B------:R-:W-:Y:S01]  /*22a40*/  VIADD R9, R9, 0x1 ;  /* 0x0000000109097836 */ /* 0x000fe20000000000 */
[----:B------:R-:W-:Y:S01]  /*22a50*/  R2UR UR10, R14 ;  /* 0x000000000e0a72ca */ /* 0x000fe200000e0000 */
[----:B------:R-:W-:Y:S01]  /*22a60*/  UIADD3.X UR27, URZ, UR25, URZ, UP1, !UPT ;  /* 0x000000193f1b7290 */ /* 0x000fe20008ffe43f */
[----:B------:R-:W-:Y:S01]  /*22a70*/  R2UR UR12, R11 ;  /* 0x000000000b0c72ca */ /* 0x000fe200000e0000 */
[----:B------:R-:W-:Y:S01]  /*22a80*/  UMOV UR20, 0xff0000 ;  /* 0x00ff000000147882 */ /* 0x000fe20000000000 */
[----:B------:R-:W-:Y:S01]  /*22a90*/  R2UR UR17, R12 ;  /* 0x000000000c1172ca */ /* 0x000fe200000e0000 */
[----:B------:R-:W-:Y:S01]  /*22aa0*/  UMOV UR14, 0x0 ;  /* 0x00000000000e7882 */ /* 0x000fe20000000000 */
[----:B------:R-:W-:Y:S01]  /*22ab0*/  R2UR UR19, R4 ;  /* 0x00000000041372ca */ /* 0x000fe200000e0000 */
[----:B------:R-:W-:Y:S01]  /*22ac0*/  UMOV UR15, 0x10000000 ;  /* 0x10000000000f7882 */ /* 0x000fe20000000000 */
[----:B------:R-:W-:Y:S01]  /*22ad0*/  ISETP.GT.AND P1, PT, R3, 0x1, PT ;  /* 0x000000010300780c */ /* 0x000fe20003f24270 */
[----:B------:R-:W-:Y:S01]  /*22ae0*/  VIADD R14, R14, 0x20 ;  /* 0x000000200e0e7836 */ /* 0x000fe20000000000 */
[----:B------:R-:W-:Y:S01]  /*22af0*/  ISETP.NE.AND P0, PT, R9, 0xe, PT ;  /* 0x0000000e0900780c */ /* 0x000fe20003f05270 */
[----:B------:R-:W-:-:S02]  /*22b00*/  UIADD3 UR8, UR8, 0x200, UR7 ;  /* 0x0000020008087890 */ /* 0x000fc4000fffe007 */
[----:B------:R-:W-:Y:S01]  /*22b10*/  UIADD3.X UR7, URZ, UR25, URZ, UP0, !UPT ;  /* 0x000000193f077290 */ /* 0x000fe200087fe43f */
[----:B------:R-:W-:Y:S02]  /*22b20*/  SEL R12, RZ, 0x1, P0 ;  /* 0x00000001ff0c7807 */ /* 0x000fe40000000000 */
[----:B------:R-:W-:Y:S02]  /*22b30*/  SEL R9, R9, RZ, P0 ;  /* 0x000000ff09097207 */ /* 0x000fe40000000000 */
[----:B------:R-:W-:-:S04]  /*22b40*/  LOP3.LUT R5, R5, R12, RZ, 0x3c, !PT ;  /* 0x0000000c05057212 */ /* 0x000fc800078e3cff */
[----:B------:R0:W-:Y:S02]  /*22b50*/  UTMALDG.3D.MULTICAST [UR8], [UR6], UR20, desc[UR14] ;  /* 0x00000e08060073b4 */ /* 0x0001e40008011814 */
[----:B0-----:R-:W-:Y:S01]  /*22b60*/  UMOV UR8, UR17 ;  /* 0x0000001100087c82 */ /* 0x001fe20008000000 */
[----:B------:R-:W-:Y:S02]  /*22b70*/  UMOV UR11, UR19 ;  /* 0x00000013000b7c82 */ /* 0x000fe40008000000 */
[----:B------:R0:W-:Y:S02]  /*22b80*/  UTMALDG.3D [UR8], [UR26], desc[UR14] ;  /* 0x00000e081a0075b4 */ /* 0x0001e40008011000 */
[----:B0-----:R-:W-:Y:S05]  /*22b90*/  @P1 BRA `(.L_x_566) ;  /* 0xfffffffc003c1947 */ /* 0x001fea000383ffff */
.L_x_563:
[----:B------:R-:W-:Y:S05]  /*22ba0*/  BSYNC B1 ;  /* 0x0000000000017941 */ /* 0x000fea0003800000 */
.L_x_562:
[----:B------:R-:W2:Y:S01]  /*22bb0*/  LDL.LU R17, [R1+0x45c] ;  /* 0x00045c0001117983 */ /* 0x000ea20000300800 */
[----:B------:R-:W-:Y:S01]  /*22bc0*/  LOP3.LUT P0, RZ, R10, 0xff, RZ, 0xc0, !PT ;  /* 0x000000ff0aff7812 */ /* 0x000fe2000780c0ff */
[C---:B------:R-:W-:Y:S01]  /*22bd0*/  IMAD.IADD R8, R6.reuse, 0x1, R8 ;  /* 0x0000000106087824 */ /* 0x040fe200078e0208 */
[----:B------:R-:W-:Y:S01]  /*22be0*/  ULDC.64 UR6, c[0x0][0x650] ;  /* 0x0001940000067ab9 */ /* 0x000fe20000000a00 */
[----:B------:R-:W3:Y:S01]  /*22bf0*/  LDL.LU R15, [R1+0x460] ;  /* 0x00046000010f7983 */ /* 0x000ee20000300800 */
[----:B------:R-:W-:Y:S01]  /*22c00*/  ISETP.GE.U32.AND P1, PT, R6, 0xe, PT ;  /* 0x0000000e0600780c */ /* 0x000fe20003f26070 */
[----:B------:R-:W-:Y:S01]  /*22c10*/  BSSY B1, `(.L_x_567) ;  /* 0x000006e000017945 */ /* 0x000fe20003800000 */
[----:B------:R-:W-:Y:S01]  /*22c20*/  IMAD.MOV.U32 R12, RZ, RZ, -0x1 ;  /* 0xffffffffff0c7424 */ /* 0x000fe200078e00ff */
[----:B------:R-:W-:Y:S01]  /*22c30*/  PRMT R10, RZ, 0x7610, R10 ;  /* 0x00007610ff0a7816 */ /* 0x000fe2000000000a */
[----:B------:R-:W-:Y:S02]  /*22c40*/  IMAD.MOV.U32 R4, RZ, RZ, -0x1 ;  /* 0xffffffffff047424 */ /* 0x000fe400078e00ff */
[----:B------:R-:W-:-:S03]  /*22c50*/  IMAD.MOV.U32 R11, RZ, RZ, -0x1 ;  /* 0xffffffffff0b7424 */ /* 0x000fc600078e00ff */
[----:B------:R-:W0:Y:S01]  /*22c60*/  @P0 S2R R7, SR_CgaCtaId ;  /* 0x0000000000070919 */ /* 0x000e220000008800 */
[----:B------:R-:W-:-:S04]  /*22c70*/  @P0 MOV R2, 0x400 ;  /* 0x0000040000020802 */ /* 0x000fc80000000f00 */
[----:B0-----:R-:W-:-:S04]  /*22c80*/  @P0 LEA R2, R7, R2, 0x18 ;  /* 0x0000000207020211 */ /* 0x001fc800078ec0ff */
[----:B------:R0:W-:Y:S01]  /*22c90*/  @P0 SYNCS.ARRIVE.TRANS64.A1T0 RZ, [R2+URZ+0xf8], RZ ;  /* 0x0000f8ff02ff09a7 */ /* 0x0001e2000810003f */
[----:B------:R-:W-:-:S04]  /*22ca0*/  ISETP.GT.U32.AND P0, PT, R8, 0xd, PT ;  /* 0x0000000d0800780c */ /* 0x000fc80003f04070 */
[----:B------:R-:W-:Y:S02]  /*22cb0*/  ISETP.LT.U32.AND P0, PT, R6, 0xe, P0 ;  /* 0x0000000e0600780c */ /* 0x000fe40000701070 */
[----:B0-----:R-:W-:-:S05]  /*22cc0*/  SHF.R.U32.HI R2, RZ, 0x1, R8 ;  /* 0x00000001ff027819 */ /* 0x001fca0000011608 */
[----:B------:R-:W-:-:S05]  /*22cd0*/  IMAD.WIDE.U32 R2, R2, -0x6db6db6d, RZ ;  /* 0x9249249302027825 */ /* 0x000fca00078e00ff */
[----:B------:R-:W-:Y:S02]  /*22ce0*/  SHF.R.U32.HI R5, RZ, 0x2, R3 ;  /* 0x00000002ff057819 */ /* 0x000fe40000011603 */
[----:B------:R-:W-:Y:S02]  /*22cf0*/  SEL R3, RZ, 0x1, !P0 ;  /* 0x00000001ff037807 */ /* 0x000fe40004000000 */
[----:B------:R-:W-:Y:S01]  /*22d00*/  PRMT R2, RZ, 0x7610, R2 ;  /* 0x00007610ff027816 */ /* 0x000fe20000000002 */
[----:B------:R-:W-:Y:S01]  /*22d10*/  IMAD R8, R5, -0xe, R8 ;  /* 0xfffffff205087824 */ /* 0x000fe200078e0208 */
[----:B------:R-:W-:-:S04]  /*22d20*/  LOP3.LUT R0, R0, R3, RZ, 0x3c, !PT ;  /* 0x0000000300007212 */ /* 0x000fc800078e3cff */
[----:B------:R-:W-:Y:S02]  /*22d30*/  @P1 LOP3.LUT R0, R0, 0x1, R5, 0x78, !PT ;  /* 0x0000000100001812 */ /* 0x000fe400078e7805 */
[----:B---3--:R-:W-:-:S04]  /*22d40*/  IADD3 R15, P0, R15, UR22, RZ ;  /* 0x000000160f0f7c10 */ /* 0x008fc8000ff1e0ff */
[----:B--2---:R-:W-:Y:S01]  /*22d50*/  IADD3.X R17, R17, UR16, RZ, P0, !PT ;  /* 0x0000001011117c10 */ /* 0x004fe200087fe4ff */
[----:B------:R0:W-:Y:S01]  /*22d60*/  STL [R1+0x460], R15 ;  /* 0x0004600f01007387 */ /* 0x0001e20000100800 */
[----:B------:R-:W-:-:S03]  /*22d70*/  ISETP.GE.U32.AND P0, PT, R15, UR6, PT ;  /* 0x000000060f007c0c */ /* 0x000fc6000bf06070 */
[----:B------:R0:W-:Y:S01]  /*22d80*/  STL [R1+0x45c], R17 ;  /* 0x00045c1101007387 */ /* 0x0001e20000100800 */
[----:B------:R-:W-:-:S13]  /*22d90*/  ISETP.GE.U32.AND.EX P0, PT, R17, UR7, PT, P0 ;  /* 0x0000000711007c0c */ /* 0x000fda000bf06100 */
[----:B0-----:R-:W-:Y:S05]  /*22da0*/  @P0 BRA `(.L_x_568) ;  /* 0x0000000400500947 */ /* 0x001fea0003800000 */
[----:B------:R-:W0:Y:S01]  /*22db0*/  S2R R9, SR_CTAID.X ;  /* 0x0000000000097919 */ /* 0x000e220000002500 */
[----:B------:R-:W-:Y:S01]  /*22dc0*/  ULDC UR6, c[0x0][0x150] ;  /* 0x0000540000067ab9 */ /* 0x000fe20000000800 */
[----:B------:R-:W1:Y:S01]  /*22dd0*/  LDC R4, c[0x0][0x144] ;  /* 0x00005100ff047b82 */ /* 0x000e620000000800 */
[----:B------:R-:W-:Y:S01]  /*22de0*/  ULDC UR9, c[0x0][0x630] ;  /* 0x00018c0000097ab9 */ /* 0x000fe20000000800 */
[----:B------:R-:W2:Y:S06]  /*22df0*/  S2R R2, SR_CTAID.Y ;  /* 0x0000000000027919 */ /* 0x000eac0000002600 */
[----:B------:R-:W3:Y:S01]  /*22e00*/  LDC R13, c[0x0][0x148] ;  /* 0x00005200ff0d7b82 */ /* 0x000ee20000000800 */
[----:B0-----:R-:W-:-:S02]  /*22e10*/  I2FP.F32.U32 R3, R9 ;  /* 0x0000000900037245 */ /* 0x001fc40000201000 */
[----:B--2---:R-:W-:-:S03]  /*22e20*/  I2FP.F32.U32 R5, R2 ;  /* 0x0000000200057245 */ /* 0x004fc60000201000 */
[----:B------:R-:W-:Y:S01]  /*22e30*/  FMUL R3, R3, UR6 ;  /* 0x0000000603037c20 */ /* 0x000fe20008400000 */
[----:B------:R-:W-:Y:S02]  /*22e40*/  ULDC UR6, c[0x0][0x154] ;  /* 0x0000550000067ab9 */ /* 0x000fe40000000800 */
[----:B------:R-:W-:Y:S01]  /*22e50*/  FMUL R11, R5, UR6 ;  /* 0x00000006050b7c20 */ /* 0x000fe20008400000 */
[----:B------:R-:W-:Y:S02]  /*22e60*/  ULDC.64 UR6, c[0x0][0x628] ;  /* 0x00018a0000067ab9 */ /* 0x000fe40000000a00 */
[----:B------:R-:W0:Y:S01]  /*22e70*/  F2I.U32.TRUNC.NTZ R3, R3 ;  /* 0x0000000300037305 */ /* 0x000e22000020f000 */
[----:B------:R-:W-:-:S04]  /*22e80*/  ISETP.NE.U32.AND P0, PT, RZ, UR6, PT ;  /* 0x00000006ff007c0c */ /* 0x000fc8000bf05070 */
[----:B------:R-:W-:-:S03]  /*22e90*/  ISETP.NE.AND.EX P0, PT, RZ, UR7, PT, P0 ;  /* 0x00000007ff007c0c */ /* 0x000fc6000bf05300 */
[----:B------:R-:W2:Y:S01]  /*22ea0*/  F2I.U32.TRUNC.NTZ R11, R11 ;  /* 0x0000000b000b7305 */ /* 0x000ea2000020f000 */
[----:B0-----:R-:W-:Y:S02]  /*22eb0*/  IMAD.MOV R5, RZ, RZ, -R3 ;  /* 0x000000ffff057224 */ /* 0x001fe400078e0a03 */
[----:B------:R-:W-:Y:S02]  /*22ec0*/  IMAD.MOV.U32 R3, RZ, RZ, R17 ;  /* 0x000000ffff037224 */ /* 0x000fe400078e0011 */
[----:B-1----:R-:W-:Y:S02]  /*22ed0*/  IMAD R9, R4, R5, R9 ;  /* 0x0000000504097224 */ /* 0x002fe400078e0209 */
[----:B--2---:R-:W-:-:S04]  /*22ee0*/  IMAD.MOV R4, RZ, RZ, -R11 ;  /* 0x000000ffff047224 */ /* 0x004fc800078e0a0b */
[----:B---3--:R-:W-:Y:S02]  /*22ef0*/  @P4 IMAD R9, R13, R4, R2 ;  /* 0x000000040d094224 */ /* 0x008fe400078e0202 */
[----:B------:R-:W-:Y:S01]  /*22f00*/  IMAD.MOV.U32 R2, RZ, RZ, R15 ;  /* 0x000000ffff027224 */ /* 0x000fe200078e000f */
[----:B------:R-:W-:Y:S06]  /*22f10*/  @!P0 BRA `(.L_x_569) ;  /* 0x0000000000288947 */ /* 0x000fec0003800000 */
[----:B------:R-:W-:Y:S02]  /*22f20*/  ULDC UR8, c[0x0][0x634] ;  /* 0x00018d0000087ab9 */ /* 0x000fe40000000800 */
[----:B------:R-:W-:-:S05]  /*22f30*/  IADD3 R3, P0, R15, UR8, RZ ;  /* 0x000000080f037c10 */ /* 0x000fca000ff1e0ff */
[----:B------:R-:W-:-:S04]  /*22f40*/  IMAD.X R11, RZ, RZ, R17, P0 ;  /* 0x000000ffff0b7224 */ /* 0x000fc800000e0611 */
[----:B------:R-:W-:-:S04]  /*22f50*/  IMAD.WIDE.U32 R4, R11, UR6, RZ ;  /* 0x000000060b047c25 */ /* 0x000fc8000f8e00ff */
[----:B------:R-:W-:-:S04]  /*22f60*/  IMAD.WIDE.U32 R4, P0, R3, UR7, R4 ;  /* 0x0000000703047c25 */ /* 0x000fc8000f800004 */
[----:B------:R-:W-:-:S04]  /*22f70*/  IMAD.WIDE.U32 R2, R3, UR6, RZ ;  /* 0x0000000603027c25 */ /* 0x000fc8000f8e00ff */
[----:B------:R-:W-:Y:S01]  /*22f80*/  IMAD.MOV.U32 R2, RZ, RZ, R5 ;  /* 0x000000ffff027224 */ /* 0x000fe200078e0005 */
[----:B------:R-:W-:Y:S01]  /*22f90*/  IADD3 RZ, P1, R3, R4, RZ ;  /* 0x0000000403ff7210 */ /* 0x000fe20007f3e0ff */
[----:B------:R-:W-:-:S04]  /*22fa0*/  IMAD.X R3, RZ, RZ, RZ, P0 ;  /* 0x000000ffff037224 */ /* 0x000fc800000e06ff */
[----:B------:R-:W-:-:S08]  /*22fb0*/  IMAD.WIDE.U32.X R2, R11, UR7, R2, P1 ;  /* 0x000000070b027c25 */ /* 0x000fd000088e0402 */
.L_x_569:
[--C-:B------:R-:W-:Y:S01]  /*22fc0*/  SHF.R.U64 R11, R2, UR9, R3.reuse ;  /* 0x00000009020b7c19 */ /* 0x100fe20008001203 */
[----:B------:R-:W-:Y:S01]  /*22fd0*/  ULDC.64 UR6, c[0x0][0x620] ;  /* 0x0001880000067ab9 */ /* 0x000fe20000000a00 */
[----:B------:R-:W-:Y:S01]  /*22fe0*/  SHF.R.U32.HI R2, RZ, UR9, R3 ;  /* 0x00000009ff027c19 */ /* 0x000fe20008011603 */
[----:B------:R-:W-:Y:S01]  /*22ff0*/  IMAD.MOV.U32 R3, RZ, RZ, R17 ;  /* 0x000000ffff037224 */ /* 0x000fe200078e0011 */
[----:B------:R-:W-:Y:S01]  /*23000*/  IADD3 R13, P0, RZ, -R11, RZ ;  /* 0x8000000bff0d7210 */ /* 0x000fe20007f1e0ff */
[----:B------:R-:W-:-:S04]  /*23010*/  ULDC.64 UR8, c[0x0][0x640] ;  /* 0x0001900000087ab9 */ /* 0x000fc80000000a00 */
[----:B------:R-:W-:Y:S01]  /*23020*/  IMAD.X R2, RZ, RZ, ~R2, P0 ;  /* 0x000000ffff027224 */ /* 0x000fe200000e0e02 */
[----:B------:R-:W-:-:S03]  /*23030*/  ISETP.NE.U32.AND P0, PT, RZ, UR8, PT ;  /* 0x00000008ff007c0c */ /* 0x000fc6000bf05070 */
[----:B------:R-:W-:Y:S01]  /*23040*/  IMAD R2, R2, UR6, RZ ;  /* 0x0000000602027c24 */ /* 0x000fe2000f8e02ff */
[----:B------:R-:W-:-:S03]  /*23050*/  ISETP.NE.AND.EX P0, PT, RZ, UR9, PT, P0 ;  /* 0x00000009ff007c0c */ /* 0x000fc6000bf05300 */
[----:B------:R-:W-:Y:S02]  /*23060*/  IMAD R5, R13, UR7, R2 ;  /* 0x000000070d057c24 */ /* 0x000fe4000f8e0202 */
[----:B------:R-:W-:-:S04]  /*23070*/  IMAD.MOV.U32 R2, RZ, RZ, R15 ;  /* 0x000000ffff027224 */ /* 0x000fc800078e000f */
[----:B------:R-:W-:Y:S01]  /*23080*/  IMAD.WIDE.U32 R2, R13, UR6, R2 ;  /* 0x000000060d027c25 */ /* 0x000fe2000f8e0002 */
[----:B------:R-:W-:-:S03]  /*23090*/  ULDC UR6, c[0x0][0x618] ;  /* 0x0001860000067ab9 */ /* 0x000fc60000000800 */
[----:B------:R-:W-:-:S05]  /*230a0*/  IMAD.IADD R3, R3, 0x1, R5 ;  /* 0x0000000103037824 */ /* 0x000fca00078e0205 */
[--C-:B------:R-:W-:Y:S02]  /*230b0*/  SHF.R.U64 R12, R2, UR6, R3.reuse ;  /* 0x00000006020c7c19 */ /* 0x100fe40008001203 */
[----:B------:R-:W-:Y:S01]  /*230c0*/  SHF.R.U32.HI R3, RZ, UR6, R3 ;  /* 0x00000006ff037c19 */ /* 0x000fe20008011603 */
[----:B------:R-:W-:-:S03]  /*230d0*/  ULDC UR6, c[0x0][0x608] ;  /* 0x0001820000067ab9 */ /* 0x000fc60000000800 */
[--C-:B------:R-:W-:Y:S02]  /*230e0*/  SHF.R.U64 R13, R12, UR6, R3.reuse ;  /* 0x000000060c0d7c19 */ /* 0x100fe40008001203 */
[----:B------:R-:W-:Y:S01]  /*230f0*/  SHF.R.U32.HI R2, RZ, UR6, R3 ;  /* 0x00000006ff027c19 */ /* 0x000fe20008011603 */
[----:B------:R-:W-:-:S03]  /*23100*/  ULDC UR6, c[0x0][0x658] ;  /* 0x0001960000067ab9 */ /* 0x000fc60000000800 */
[--C-:B------:R-:W-:Y:S02]  /*23110*/  SHF.R.U64 R14, R13, UR6, R2.reuse ;  /* 0x000000060d0e7c19 */ /* 0x100fe40008001202 */
[----:B------:R-:W-:-:S03]  /*23120*/  SHF.R.U32.HI R15, RZ, UR6, R2 ;  /* 0x00000006ff0f7c19 */ /* 0x000fc60008011602 */
[----:B------:R-:W-:Y:S02]  /*23130*/  IMAD.MOV.U32 R2, RZ, RZ, R14 ;  /* 0x000000ffff027224 */ /* 0x000fe400078e000e */
        /* <DEDUP_REMOVED lines=12> */
.L_x_570:
[----:B------:R-:W-:Y:S01]  /*23200*/  ULDC UR6, c[0x0][0x648] ;  /* 0x0001920000067ab9 */ /* 0x000fe20000000800 */
[----:B------:R-:W-:Y:S02]  /*23210*/  LOP3.LUT R13, R13, UR18, RZ, 0xc0, !PT ;  /* 0x000000120d0d7c12 */ /* 0x000fe4000f8ec0ff */
[----:B------:R-:W-:Y:S01]  /*23220*/  SHF.R.U64 R2, R2, UR6, R3 ;  /* 0x0000000602027c19 */ /* 0x000fe20008001203 */
[----:B------:R-:W-:-:S04]  /*23230*/  ULDC UR6, c[0x0][0x638] ;  /* 0x00018e0000067ab9 */ /* 0x000fc80000000800 */
[----:B------:R-:W-:Y:S02]  /*23240*/  IMAD.MOV R3, RZ, RZ, -R2 ;  /* 0x000000ffff037224 */ /* 0x000fe400078e0a02 */
[----:B------:R-:W-:Y:S02]  /*23250*/  IMAD R4, R2, UR5, R13 ;  /* 0x0000000502047c24 */ /* 0x000fe4000f8e020d */
[----:B------:R-:W-:Y:S01]  /*23260*/  IMAD R14, R3, UR6, R14 ;  /* 0x00000006030e7c24 */ /* 0x000fe2000f8e020e */
[----:B------:R-:W-:Y:S01]  /*23270*/  ULDC UR6, c[0x0][0x610] ;  /* 0x0001840000067ab9 */ /* 0x000fe20000000800 */
[----:B------:R-:W-:Y:S01]  /*23280*/  LOP3.LUT R3, R12, UR4, RZ, 0xc0, !PT ;  /* 0x000000040c037c12 */ /* 0x000fe2000f8ec0ff */
[----:B------:R-:W-:Y:S01]  /*23290*/  IMAD R9, R4, UR6, R9 ;  /* 0x0000000604097c24 */ /* 0x000fe2000f8e0209 */
[----:B------:R-:W-:Y:S01]  /*232a0*/  ULDC UR6, c[0x0][0x600] ;  /* 0x0001800000067ab9 */ /* 0x000fe20000000800 */
[----:B------:R-:W-:Y:S02]  /*232b0*/  IMAD.MOV.U32 R2, RZ, RZ, 0x1 ;  /* 0x00000001ff027424 */ /* 0x000fe400078e00ff */
[----:B------:R-:W-:-:S05]  /*232c0*/  IMAD R14, R14, UR6, R3 ;  /* 0x000000060e0e7c24 */ /* 0x000fca000f8e0203 */
[----:B------:R-:W-:Y:S02]  /*232d0*/  SEL R4, R14, R9, !P4 ;  /* 0x000000090e047207 */ /* 0x000fe40006000000 */
[----:B------:R-:W-:-:S07]  /*232e0*/  SEL R12, R9, R14, !P4 ;  /* 0x0000000e090c7207 */ /* 0x000fce0006000000 */
.L_x_568:
[----:B------:R-:W-:Y:S05]  /*232f0*/  BSYNC B1 ;  /* 0x0000000000017941 */ /* 0x000fea0003800000 */
.L_x_567:
[----:B------:R-:W-:-:S13]  /*23300*/  LOP3.LUT P0, RZ, R2, 0xff, RZ, 0xc0, !PT ;  /* 0x000000ff02ff7812 */ /* 0x000fda000780c0ff */
[----:B------:R-:W-:Y:S05]  /*23310*/  @P0 BRA `(.L_x_571) ;  /* 0xfffffff400240947 */ /* 0x000fea000383ffff */
[----:B------:R-:W-:Y:S05]  /*23320*/  BSYNC B0 ;  /* 0x0000000000007941 */ /* 0x000fea0003800000 */
.L_x_560:
[----:B------:R-:W-:-:S03]  /*23330*/  UMOV UR6, 0xffffffff ;  /* 0xffffffff00067882 */ /* 0x000fc60000000000 */
[----:B------:R-:W-:Y:S05]  /*23340*/  BRA.DIV UR6, `(.L_x_572) ;  /* 0x0000000a06907947 */ /* 0x000fea000b800000 */
[----:B------:R-:W-:-:S13]  /*23350*/  ELECT P0, URZ, PT ;  /* 0x00000000003f782f */ /* 0x000fda0003800000 */
.L_x_596:
[----:B------:R-:W-:Y:S04]  /*23360*/  BSSY B0, `(.L_x_573) ;  /* 0x0000086000007945 */ /* 0x000fe80003800000 */
[----:B------:R-:W-:Y:S05]  /*23370*/  @!P0 BRA `(.L_x_574) ;  /* 0x0000000800108947 */ /* 0x000fea0003800000 */
[----:B------:R-:W-:-:S04]  /*23380*/  ULOP3.LUT UR6, UR13, 0x2, URZ, 0xfc, !UPT ;  /* 0x000000020d067892 */ /* 0x000fc8000f8efc3f */
[----:B------:R-:W-:-:S06]  /*23390*/  UISETP.NE.AND UP0, UPT, UR6, 0x3, UPT ;  /* 0x000000030600788c */ /* 0x000fcc000bf05270 */
[----:B------:R-:W-:-:S13]  /*233a0*/  PLOP3.LUT P0, PT, PT, PT, UP0, 0x80, 0x0 ;  /* 0x000000000000781c */ /* 0x000fda0003f0f008 */
[----:B------:R-:W-:Y:S05]  /*233b0*/  @!P0 BRA `(.L_x_575) ;  /* 0x0000000000048947 */ /* 0x000fea0003800000 */
[----:B------:R-:W-:Y:S01]  /*233c0*/  BPT.TRAP 0x1 ;  /* 0x000000040000795c */ /* 0x000fe20000300000 */
.L_x_575:
[----:B------:R-:W0:Y:S01]  /*233d0*/  S2R R3, SR_CgaCtaId ;  /* 0x0000000000037919 */ /* 0x000e220000008800 */
[----:B------:R-:W-:-:S04]  /*233e0*/  MOV R2, 0x400 ;  /* 0x0000040000027802 */ /* 0x000fc80000000f00 */
[----:B0-----:R-:W-:Y:S02]  /*233f0*/  LEA R3, R3, R2, 0x18 ;  /* 0x0000000203037211 */ /* 0x001fe400078ec0ff */
[----:B------:R-:W-:-:S03]  /*23400*/  SHF.L.U32 R2, R0, 0x1f, RZ ;  /* 0x0000001f00027819 */ /* 0x000fc600000006ff */
[----:B------:R-:W-:-:S04]  /*23410*/  VIADD R3, R3, 0x70 ;  /* 0x0000007003037836 */ /* 0x000fc80000000000 */
[----:B------:R-:W-:-:S04]  /*23420*/  IMAD R5, R8, 0x8, R3 ;  /* 0x0000000808057824 */ /* 0x000fc800078e0203 */
[----:B------:R-:W0:Y:S02]  /*23430*/  SYNCS.PHASECHK.TRANS64.TRYWAIT P0, [R5+URZ], R2 ;  /* 0x00000002050075a7 */ /* 0x000e24000800017f */
[----:B0-----:R-:W-:Y:S05]  /*23440*/  @!P0 BRA `(.L_x_576) ;  /* 0x0000000800708947 */ /* 0x001fea0003800000 */
.L_x_597:
[----:B------:R-:W-:-:S05]  /*23450*/  VIADD R8, R8, 0x1 ;  /* 0x0000000108087836 */ /* 0x000fca0000000000 */
[----:B------:R-:W-:-:S04]  /*23460*/  ISETP.NE.AND P0, PT, R8, 0xe, PT ;  /* 0x0000000e0800780c */ /* 0x000fc80003f05270 */
[----:B0-----:R-:W-:Y:S02]  /*23470*/  SEL R5, RZ, 0x1, P0 ;  /* 0x00000001ff057807 */ /* 0x001fe40000000000 */
[----:B------:R-:W-:Y:S02]  /*23480*/  SEL R8, R8, RZ, P0 ;  /* 0x000000ff08087207 */ /* 0x000fe40000000000 */
[----:B------:R-:W-:-:S03]  /*23490*/  LOP3.LUT R5, R0, R5, RZ, 0x3c, !PT ;  /* 0x0000000500057212 */ /* 0x000fc600078e3cff */
[----:B------:R-:W-:Y:S01]  /*234a0*/  IMAD R7, R8, 0x8, R3 ;  /* 0x0000000808077824 */ /* 0x000fe200078e0203 */
[----:B------:R-:W-:-:S04]  /*234b0*/  SHF.L.U32 R0, R5, 0x1f, RZ ;  /* 0x0000001f05007819 */ /* 0x000fc800000006ff */
[----:B------:R-:W0:Y:S02]  /*234c0*/  SYNCS.PHASECHK.TRANS64.TRYWAIT P0, [R7+URZ], R0 ;  /* 0x00000000070075a7 */ /* 0x000e24000800017f */
[----:B0-----:R-:W-:Y:S05]  /*234d0*/  @!P0 BRA `(.L_x_577) ;  /* 0x0000000800608947 */ /* 0x001fea0003800000 */
.L_x_598:
[----:B0-----:R-:W-:-:S05]  /*234e0*/  VIADD R0, R8, 0x1 ;  /* 0x0000000108007836 */ /* 0x001fca0000000000 */
[----:B------:R-:W-:-:S04]  /*234f0*/  ISETP.NE.AND P0, PT, R0, 0xe, PT ;  /* 0x0000000e0000780c */ /* 0x000fc80003f05270 */
[----:B------:R-:W-:Y:S02]  /*23500*/  SEL R2, RZ, 0x1, P0 ;  /* 0x00000001ff027807 */ /* 0x000fe40000000000 */
[----:B------:R-:W-:Y:S02]  /*23510*/  SEL R4, R0, RZ, P0 ;  /* 0x000000ff00047207 */ /* 0x000fe40000000000 */
[----:B------:R-:W-:-:S03]  /*23520*/  LOP3.LUT R5, R5, R2, RZ, 0x3c, !PT ;  /* 0x0000000205057212 */ /* 0x000fc600078e3cff */
[----:B------:R-:W-:Y:S01]  /*23530*/  IMAD R7, R4, 0x8, R3 ;  /* 0x0000000804077824 */ /* 0x000fe200078e0203 */
[----:B------:R-:W-:-:S04]  /*23540*/  SHF.L.U32 R0, R5, 0x1f, RZ ;  /* 0x0000001f05007819 */ /* 0x000fc800000006ff */
[----:B------:R-:W0:Y:S02]  /*23550*/  SYNCS.PHASECHK.TRANS64.TRYWAIT P0, [R7+URZ], R0 ;  /* 0x00000000070075a7 */ /* 0x000e24000800017f */
[----:B0-----:R-:W-:Y:S05]  /*23560*/  @!P0 BRA `(.L_x_578) ;  /* 0x0000000800508947 */ /* 0x001fea0003800000 */
.L_x_599:
        /* <DEDUP_REMOVED lines=9> */
.L_x_600:
        /* <DEDUP_REMOVED lines=9> */
.L_x_601:
        /* <DEDUP_REMOVED lines=9> */
.L_x_602:
        /* <DEDUP_REMOVED lines=9> */
.L_x_603:
        /* <DEDUP_REMOVED lines=9> */
.L_x_604:
        /* <DEDUP_REMOVED lines=9> */
.L_x_605:
        /* <DEDUP_REMOVED lines=9> */
.L_x_606:
        /* <DEDUP_REMOVED lines=9> */
.L_x_607:
        /* <DEDUP_REMOVED lines=9> */
.L_x_608:
        /* <DEDUP_REMOVED lines=9> */
.L_x_609:
[----:B0-----:R-:W-:-:S05]  /*23b10*/  VIADD R0, R4, 0x1 ;  /* 0x0000000104007836 */ /* 0x001fca0000000000 */
[----:B------:R-:W-:-:S04]  /*23b20*/  ISETP.NE.AND P0, PT, R0, 0xe, PT ;  /* 0x0000000e0000780c */ /* 0x000fc80003f05270 */
[----:B------:R-:W-:Y:S02]  /*23b30*/  SEL R2, RZ, 0x1, P0 ;  /* 0x00000001ff027807 */ /* 0x000fe40000000000 */
[----:B------:R-:W-:Y:S02]  /*23b40*/  SEL R0, R0, RZ, P0 ;  /* 0x000000ff00007207 */ /* 0x000fe40000000000 */
[----:B------:R-:W-:-:S03]  /*23b50*/  LOP3.LUT R2, R5, R2, RZ, 0x3c, !PT ;  /* 0x0000000205027212 */ /* 0x000fc600078e3cff */
[----:B------:R-:W-:Y:S01]  /*23b60*/  IMAD R3, R0, 0x8, R3 ;  /* 0x0000000800037824 */ /* 0x000fe200078e0203 */
[----:B------:R-:W-:-:S07]  /*23b70*/  SHF.L.U32 R0, R2, 0x1f, RZ ;  /* 0x0000001f02007819 */ /* 0x000fce00000006ff */
.L_x_589:
[----:B0-----:R0:W1:Y:S02]  /*23b80*/  SYNCS.PHASECHK.TRANS64.TRYWAIT P0, [R3+URZ], R0 ;  /* 0x00000000030075a7 */ /* 0x001064000800017f */
[----:B-1----:R-:W-:Y:S05]  /*23b90*/  @!P0 NANOSLEEP.SYNCS 0x989680 ;  /* 0x009896800000895d */ /* 0x002fea0003900000 */
[----:B------:R-:W1:Y:S02]  /*23ba0*/  @!P0 SYNCS.PHASECHK.TRANS64 P0, [R3+URZ], R0 ;  /* 0x00000000030085a7 */ /* 0x000e64000800007f */
[----:B-1----:R-:W-:Y:S05]  /*23bb0*/  @!P0 BRA `(.L_x_589) ;  /* 0xfffffffc00f08947 */ /* 0x002fea000383ffff */
.L_x_574:
[----:B------:R-:W-:Y:S05]  /*23bc0*/  BSYNC B0 ;  /* 0x0000000000007941 */ /* 0x000fea0003800000 */
.L_x_573:
[----:B------:R-:W-:Y:S05]  /*23bd0*/  EXIT ;  /* 0x000000000000794d */ /* 0x000fea0003800000 */
.L_x_22:
[----:B--2---:R-:W-:-:S04]  /*23be0*/  IMAD.U32 R3, RZ, RZ, UR7 ;  /* 0x00000007ff037e24 */ /* 0x004fc8000f8e00ff */
[----:B------:R2:W4:Y:S03]  /*23bf0*/  SYNCS.PHASECHK.TRANS64.TRYWAIT P1, [R3+URZ], R0 ;  /* 0x00000000030075a7 */ /* 0x000526000802017f */
[----:B----4-:R-:W-:Y:S05]  /*23c00*/  @!P1 NANOSLEEP.SYNCS 0x989680 ;  /* 0x009896800000995d */ /* 0x010fea0003900000 */
[----:B------:R-:W4:Y:S02]  /*23c10*/  @!P1 SYNCS.PHASECHK.TRANS64 P1, [R3+URZ], R0 ;  /* 0x00000000030095a7 */ /* 0x000f24000802007f */
[----:B----4-:R-:W-:Y:S05]  /*23c20*/  @!P1 BRA `(.L_x_22) ;  /* 0xfffffffc00ec9947 */ /* 0x010fea000383ffff */
[----:B------:R-:W-:Y:S05]  /*23c30*/  BRA `(.L_x_21) ;  /* 0xfffffdf000ac7947 */ /* 0x000fea000383ffff */
.L_x_28:
[----:B-----5:R4:W-:Y:S02]  /*23c40*/  STL [R1+0x474], R0 ;  /* 0x0004740001007387 */ /* 0x0209e40000100800 */
[----:B----4-:R-:W-:-:S04]  /*23c50*/  IMAD.U32 R0, RZ, RZ, UR15 ;  /* 0x0000000fff007e24 */ /* 0x010fc8000f8e00ff */
[----:B------:R4:W0:Y:S03]  /*23c60*/  SYNCS.PHASECHK.TRANS64.TRYWAIT P1, [R0+URZ], R3 ;  /* 0x00000003000075a7 */ /* 0x000826000802017f */
[----:B0-----:R-:W-:Y:S05]  /*23c70*/  @!P1 NANOSLEEP.SYNCS 0x989680 ;  /* 0x009896800000995d */ /* 0x001fea0003900000 */
[----:B------:R4:W0:Y:S02]  /*23c80*/  @!P1 SYNCS.PHASECHK.TRANS64 P1, [R0+URZ], R3 ;  /* 0x00000003000095a7 */ /* 0x000824000802007f */
[----:B----4-:R4:W5:Y:S02]  /*23c90*/  LDL.LU R0, [R1+0x474] ;  /* 0x0004740001007983 */ /* 0x0109640000300800 */
[----:B0---4-:R-:W-:Y:S05]  /*23ca0*/  @!P1 BRA `(.L_x_28) ;  /* 0xfffffffc00e49947 */ /* 0x011fea000383ffff */
[----:B------:R-:W-:Y:S05]  /*23cb0*/  BRA `(.L_x_27) ;  /* 0xfffffe28008c7947 */ /* 0x000fea000383ffff */
.L_x_561:
[----:B------:R-:W-:Y:S01]  /*23cc0*/  BSSY B1, `(.L_x_590) ;  /* 0x0000006000017945 */ /* 0x000fe20003800000 */
[----:B------:R-:W-:-:S07]  /*23cd0*/  IMAD.MOV.U32 R2, RZ, RZ, -0x1 ;  /* 0xffffffffff027424 */ /* 0x000fce00078e00ff */
[----:B------:R-:W-:Y:S05]  /*23ce0*/  WARPSYNC.COLLECTIVE R2, `(.L_x_591) ;  /* 0x00000000020c7348 */ /* 0x000fea0003c00000 */
[----:B------:R-:W-:Y:S02]  /*23cf0*/  ELECT P0, UR62, PT ;  /* 0x00000000003e782f */ /* 0x000fe40003800000 */
[----:B------:R-:W-:Y:S01]  /*23d00*/  MOV R2, UR62 ;  /* 0x0000003e00027c02 */ /* 0x000fe20008000f00 */
[----:B------:R-:W-:Y:S10]  /*23d10*/  ENDCOLLECTIVE ;  /* 0x000000000000791b */ /* 0x000ff40003800000 */
.L_x_591:
[----:B------:R-:W-:Y:S05]  /*23d20*/  BSYNC B1 ;  /* 0x0000000000017941 */ /* 0x000fea0003800000 */
.L_x_590:
[----:B------:R-:W-:Y:S05]  /*23d30*/  BRA `(.L_x_592) ;  /* 0xffffffe800a87947 */ /* 0x000fea000383ffff */
.L_x_564:
[----:B0-----:R0:W1:Y:S02]  /*23d40*/  SYNCS.PHASECHK.TRANS64.TRYWAIT P0, [R18+URZ+0x70], R13 ;  /* 0x0000700d120075a7 */ /* 0x001064000800017f */
[----:B-1----:R-:W-:Y:S05]  /*23d50*/  @!P0 NANOSLEEP.SYNCS 0x989680 ;  /* 0x009896800000895d */ /* 0x002fea0003900000 */
[----:B------:R-:W1:Y:S02]  /*23d60*/  @!P0 SYNCS.PHASECHK.TRANS64 P0, [R18+URZ+0x70], R13 ;  /* 0x0000700d120085a7 */ /* 0x000e64000800007f */
[----:B-1----:R-:W-:Y:S05]  /*23d70*/  @!P0 BRA `(.L_x_564) ;  /* 0xfffffffc00f08947 */ /* 0x002fea000383ffff */
[----:B------:R-:W-:Y:S05]  /*23d80*/  BRA `(.L_x_593) ;  /* 0xffffffe800e07947 */ /* 0x000fea000383ffff */
.L_x_572:
[----:B------:R-:W-:Y:S01]  /*23d90*/  BSSY B0, `(.L_x_594) ;  /* 0x0000006000007945 */ /* 0x000fe20003800000 */
[----:B------:R-:W-:-:S07]  /*23da0*/  IMAD.MOV.U32 R2, RZ, RZ, -0x1 ;  /* 0xffffffffff027424 */ /* 0x000fce00078e00ff */
[----:B------:R-:W-:Y:S05]  /*23db0*/  WARPSYNC.COLLECTIVE R2, `(.L_x_595) ;  /* 0x00000000020c7348 */ /* 0x000fea0003c00000 */
[----:B------:R-:W-:Y:S02]  /*23dc0*/  ELECT P0, UR62, PT ;  /* 0x00000000003e782f */ /* 0x000fe40003800000 */
[----:B------:R-:W-:Y:S01]  /*23dd0*/  MOV R2, UR62 ;  /* 0x0000003e00027c02 */ /* 0x000fe20008000f00 */
[----:B------:R-:W-:Y:S10]  /*23de0*/  ENDCOLLECTIVE ;  /* 0x000000000000791b */ /* 0x000ff40003800000 */
.L_x_595:
[----:B------:R-:W-:Y:S05]  /*23df0*/  BSYNC B0 ;  /* 0x0000000000007941 */ /* 0x000fea0003800000 */
.L_x_594:
[----:B------:R-:W-:Y:S05]  /*23e00*/  BRA `(.L_x_596) ;  /* 0xfffffff400547947 */ /* 0x000fea000383ffff */
.L_x_576:
[----:B0-----:R0:W1:Y:S02]  /*23e10*/  SYNCS.PHASECHK.TRANS64.TRYWAIT P0, [R5+URZ], R2 ;  /* 0x00000002050075a7 */ /* 0x001064000800017f */
[----:B-1----:R-:W-:Y:S05]  /*23e20*/  @!P0 NANOSLEEP.SYNCS 0x989680 ;  /* 0x009896800000895d */ /* 0x002fea0003900000 */
[----:B------:R-:W1:Y:S02]  /*23e30*/  @!P0 SYNCS.PHASECHK.TRANS64 P0, [R5+URZ], R2 ;  /* 0x00000002050085a7 */ /* 0x000e64000800007f */
[----:B-1----:R-:W-:Y:S05]  /*23e40*/  @!P0 BRA `(.L_x_576) ;  /* 0xfffffffc00f08947 */ /* 0x002fea000383ffff */
[----:B------:R-:W-:Y:S05]  /*23e50*/  BRA `(.L_x_597) ;  /* 0xfffffff4007c7947 */ /* 0x000fea000383ffff */
.L_x_577:
[----:B0-----:R0:W1:Y:S02]  /*23e60*/  SYNCS.PHASECHK.TRANS64.TRYWAIT P0, [R7+URZ], R0 ;  /* 0x00000000070075a7 */ /* 0x001064000800017f */
[----:B-1----:R-:W-:Y:S05]  /*23e70*/  @!P0 NANOSLEEP.SYNCS 0x989680 ;  /* 0x009896800000895d */ /* 0x002fea0003900000 */
[----:B------:R-:W1:Y:S02]  /*23e80*/  @!P0 SYNCS.PHASECHK.TRANS64 P0, [R7+URZ], R0 ;  /* 0x00000000070085a7 */ /* 0x000e64000800007f */
[----:B-1----:R-:W-:Y:S05]  /*23e90*/  @!P0 BRA `(.L_x_577) ;  /* 0xfffffffc00f08947 */ /* 0x002fea000383ffff */
[----:B------:R-:W-:Y:S05]  /*23ea0*/  BRA `(.L_x_598) ;  /* 0xfffffff4008c7947 */ /* 0x000fea000383ffff */
.L_x_578:
[----:B0-----:R0:W1:Y:S02]  /*23eb0*/  SYNCS.PHASECHK.TRANS64.TRYWAIT P0, [R7+URZ], R0 ;  /* 0x00000000070075a7 */ /* 0x001064000800017f */
[----:B-1----:R-:W-:Y:S05]  /*23ec0*/  @!P0 NANOSLEEP.SYNCS 0x989680 ;  /* 0x009896800000895d */ /* 0x002fea0003900000 */
[----:B------:R-:W1:Y:S02]  /*23ed0*/  @!P0 SYNCS.PHASECHK.TRANS64 P0, [R7+URZ], R0 ;  /* 0x00000000070085a7 */ /* 0x000e64000800007f */
[----:B-1----:R-:W-:Y:S05]  /*23ee0*/  @!P0 BRA `(.L_x_578) ;  /* 0xfffffffc00f08947 */ /* 0x002fea000383ffff */
[----:B------:R-:W-:Y:S05]  /*23ef0*/  BRA `(.L_x_599) ;  /* 0xfffffff4009c7947 */ /* 0x000fea000383ffff */
.L_x_579:
[----:B0-----:R0:W1:Y:S02]  /*23f00*/  SYNCS.PHASECHK.TRANS64.TRYWAIT P0, [R7+URZ], R0 ;  /* 0x00000000070075a7 */ /* 0x001064000800017f */
[----:B-1----:R-:W-:Y:S05]  /*23f10*/  @!P0 NANOSLEEP.SYNCS 0x989680 ;  /* 0x009896800000895d */ /* 0x002fea0003900000 */
[----:B------:R-:W1:Y:S02]  /*23f20*/  @!P0 SYNCS.PHASECHK.TRANS64 P0, [R7+URZ], R0 ;  /* 0x00000000070085a7 */ /* 0x000e64000800007f */
[----:B-1----:R-:W-:Y:S05]  /*23f30*/  @!P0 BRA `(.L_x_579) ;  /* 0xfffffffc00f08947 */ /* 0x002fea000383ffff */
[----:B------:R-:W-:Y:S05]  /*23f40*/  BRA `(.L_x_600) ;  /* 0xfffffff400ac7947 */ /* 0x000fea000383ffff */
.L_x_580:
[----:B0-----:R0:W1:Y:S02]  /*23f50*/  SYNCS.PHASECHK.TRANS64.TRYWAIT P0, [R7+URZ], R0 ;  /* 0x00000000070075a7 */ /* 0x001064000800017f */
[----:B-1----:R-:W-:Y:S05]  /*23f60*/  @!P0 NANOSLEEP.SYNCS 0x989680 ;  /* 0x009896800000895d */ /* 0x002fea0003900000 */
[----:B------:R-:W1:Y:S02]  /*23f70*/  @!P0 SYNCS.PHASECHK.TRANS64 P0, [R7+URZ], R0 ;  /* 0x00000000070085a7 */ /* 0x000e64000800007f */
[----:B-1----:R-:W-:Y:S05]  /*23f80*/  @!P0 BRA `(.L_x_580) ;  /* 0xfffffffc00f08947 */ /* 0x002fea000383ffff */
[----:B------:R-:W-:Y:S05]  /*23f90*/  BRA `(.L_x_601) ;  /* 0xfffffff400bc7947 */ /* 0x000fea000383ffff */
.L_x_581:
[----:B0-----:R0:W1:Y:S02]  /*23fa0*/  SYNCS.PHASECHK.TRANS64.TRYWAIT P0, [R7+URZ], R0 ;  /* 0x00000000070075a7 */ /* 0x001064000800017f */
[----:B-1----:R-:W-:Y:S05]  /*23fb0*/  @!P0 NANOSLEEP.SYNCS 0x989680 ;  /* 0x009896800000895d */ /* 0x002fea0003900000 */
[----:B------:R-:W1:Y:S02]  /*23fc0*/  @!P0 SYNCS.PHASECHK.TRANS64 P0, [R7+URZ], R0 ;  /* 0x00000000070085a7 */ /* 0x000e64000800007f */
[----:B-1----:R-:W-:Y:S05]  /*23fd0*/  @!P0 BRA `(.L_x_581) ;  /* 0xfffffffc00f08947 */ /* 0x002fea000383ffff */
[----:B------:R-:W-:Y:S05]  /*23fe0*/  BRA `(.L_x_602) ;  /* 0xfffffff400cc7947 */ /* 0x000fea000383ffff */
.L_x_582:
[----:B0-----:R0:W1:Y:S02]  /*23ff0*/  SYNCS.PHASECHK.TRANS64.TRYWAIT P0, [R7+URZ], R0 ;  /* 0x00000000070075a7 */ /* 0x001064000800017f */
[----:B-1----:R-:W-:Y:S05]  /*24000*/  @!P0 NANOSLEEP.SYNCS 0x989680 ;  /* 0x009896800000895d */ /* 0x002fea0003900000 */
[----:B------:R-:W1:Y:S02]  /*24010*/  @!P0 SYNCS.PHASECHK.TRANS64 P0, [R7+URZ], R0 ;  /* 0x00000000070085a7 */ /* 0x000e64000800007f */
[----:B-1----:R-:W-:Y:S05]  /*24020*/  @!P0 BRA `(.L_x_582) ;  /* 0xfffffffc00f08947 */ /* 0x002fea000383ffff */
[----:B------:R-:W-:Y:S05]  /*24030*/  BRA `(.L_x_603) ;  /* 0xfffffff400dc7947 */ /* 0x000fea000383ffff */
.L_x_583:
[----:B0-----:R0:W1:Y:S02]  /*24040*/  SYNCS.PHASECHK.TRANS64.TRYWAIT P0, [R7+URZ], R0 ;  /* 0x00000000070075a7 */ /* 0x001064000800017f */
[----:B-1----:R-:W-:Y:S05]  /*24050*/  @!P0 NANOSLEEP.SYNCS 0x989680 ;  /* 0x009896800000895d */ /* 0x002fea0003900000 */
[----:B------:R-:W1:Y:S02]  /*24060*/  @!P0 SYNCS.PHASECHK.TRANS64 P0, [R7+URZ], R0 ;  /* 0x00000000070085a7 */ /* 0x000e64000800007f */
[----:B-1----:R-:W-:Y:S05]  /*24070*/  @!P0 BRA `(.L_x_583) ;  /* 0xfffffffc00f08947 */ /* 0x002fea000383ffff */
[----:B------:R-:W-:Y:S05]  /*24080*/  BRA `(.L_x_604) ;  /* 0xfffffff400ec7947 */ /* 0x000fea000383ffff */
.L_x_584:
[----:B0-----:R0:W1:Y:S02]  /*24090*/  SYNCS.PHASECHK.TRANS64.TRYWAIT P0, [R7+URZ], R0 ;  /* 0x00000000070075a7 */ /* 0x001064000800017f */
[----:B-1----:R-:W-:Y:S05]  /*240a0*/  @!P0 NANOSLEEP.SYNCS 0x989680 ;  /* 0x009896800000895d */ /* 0x002fea0003900000 */
[----:B------:R-:W1:Y:S02]  /*240b0*/  @!P0 SYNCS.PHASECHK.TRANS64 P0, [R7+URZ], R0 ;  /* 0x00000000070085a7 */ /* 0x000e64000800007f */
[----:B-1----:R-:W-:Y:S05]  /*240c0*/  @!P0 BRA `(.L_x_584) ;  /* 0xfffffffc00f08947 */ /* 0x002fea000383ffff */
[----:B------:R-:W-:Y:S05]  /*240d0*/  BRA `(.L_x_605) ;  /* 0xfffffff400fc7947 */ /* 0x000fea000383ffff */
.L_x_585:
[----:B0-----:R0:W1:Y:S02]  /*240e0*/  SYNCS.PHASECHK.TRANS64.TRYWAIT P0, [R7+URZ], R0 ;  /* 0x00000000070075a7 */ /* 0x001064000800017f */
[----:B-1----:R-:W-:Y:S05]  /*240f0*/  @!P0 NANOSLEEP.SYNCS 0x989680 ;  /* 0x009896800000895d */ /* 0x002fea0003900000 */
[----:B------:R-:W1:Y:S02]  /*24100*/  @!P0 SYNCS.PHASECHK.TRANS64 P0, [R7+URZ], R0 ;  /* 0x00000000070085a7 */ /* 0x000e64000800007f */
[----:B-1----:R-:W-:Y:S05]  /*24110*/  @!P0 BRA `(.L_x_585) ;  /* 0xfffffffc00f08947 */ /* 0x002fea000383ffff */
[----:B------:R-:W-:Y:S05]  /*24120*/  BRA `(.L_x_606) ;  /* 0xfffffff8000c7947 */ /* 0x000fea000383ffff */
.L_x_586:
[----:B0-----:R0:W1:Y:S02]  /*24130*/  SYNCS.PHASECHK.TRANS64.TRYWAIT P0, [R7+URZ], R0 ;  /* 0x00000000070075a7 */ /* 0x001064000800017f */
[----:B-1----:R-:W-:Y:S05]  /*24140*/  @!P0 NANOSLEEP.SYNCS 0x989680 ;  /* 0x009896800000895d */ /* 0x002fea0003900000 */
[----:B------:R-:W1:Y:S02]  /*24150*/  @!P0 SYNCS.PHASECHK.TRANS64 P0, [R7+URZ], R0 ;  /* 0x00000000070085a7 */ /* 0x000e64000800007f */
[----:B-1----:R-:W-:Y:S05]  /*24160*/  @!P0 BRA `(.L_x_586) ;  /* 0xfffffffc00f08947 */ /* 0x002fea000383ffff */
[----:B------:R-:W-:Y:S05]  /*24170*/  BRA `(.L_x_607) ;  /* 0xfffffff8001c7947 */ /* 0x000fea000383ffff */
.L_x_587:
[----:B0-----:R0:W1:Y:S02]  /*24180*/  SYNCS.PHASECHK.TRANS64.TRYWAIT P0, [R7+URZ], R0 ;  /* 0x00000000070075a7 */ /* 0x001064000800017f */
[----:B-1----:R-:W-:Y:S05]  /*24190*/  @!P0 NANOSLEEP.SYNCS 0x989680 ;  /* 0x009896800000895d */ /* 0x002fea0003900000 */
[----:B------:R-:W1:Y:S02]  /*241a0*/  @!P0 SYNCS.PHASECHK.TRANS64 P0, [R7+URZ], R0 ;  /* 0x00000000070085a7 */ /* 0x000e64000800007f */
[----:B-1----:R-:W-:Y:S05]  /*241b0*/  @!P0 BRA `(.L_x_587) ;  /* 0xfffffffc00f08947 */ /* 0x002fea000383ffff */
[----:B------:R-:W-:Y:S05]  /*241c0*/  BRA `(.L_x_608) ;  /* 0xfffffff8002c7947 */ /* 0x000fea000383ffff */
.L_x_588:
[----:B0-----:R0:W1:Y:S02]  /*241d0*/  SYNCS.PHASECHK.TRANS64.TRYWAIT P0, [R7+URZ], R0 ;  /* 0x00000000070075a7 */ /* 0x001064000800017f */
[----:B-1----:R-:W-:Y:S05]  /*241e0*/  @!P0 NANOSLEEP.SYNCS 0x989680 ;  /* 0x009896800000895d */ /* 0x002fea0003900000 */
[----:B------:R-:W1:Y:S02]  /*241f0*/  @!P0 SYNCS.PHASECHK.TRANS64 P0, [R7+URZ], R0 ;  /* 0x00000000070085a7 */ /* 0x000e64000800007f */
[----:B-1----:R-:W-:Y:S05]  /*24200*/  @!P0 BRA `(.L_x_588) ;  /* 0xfffffffc00f08947 */ /* 0x002fea000383ffff */
[----:B------:R-:W-:Y:S05]  /*24210*/  BRA `(.L_x_609) ;  /* 0xfffffff8003c7947 */ /* 0x000fea000383ffff */
.L_x_610:
[----:B------:R-:W-:-:S00]  /*24220*/  BRA `(.L_x_610) ;  /* 0xfffffffc00fc7947 */ /* 0x000fc0000383ffff */
[----:B------:R-:W-:-:S00]  /*24230*/  NOP ;  /* 0x0000000000007918 */ /* 0x000fc00000000000 */
        /* <DEDUP_REMOVED lines=12> */
.L_x_611:


//--------------------- .nv.shared._ZN7cutlass13device_kernelINS_4gemm6kernel13GemmUniversalIN4cute5tupleIJiiiiEEENS1_10collective13CollectiveMmaINS1_37MainloopSm90TmaGmmaWarpSpecializedFP8ILi14ENS5_IJNS4_1CILi1EEENSA_ILi8EEESB_EEENS1_35KernelTmaWarpSpecializedCooperativeEEENS5_IJNSA_ILi256EEESG_NSA_ILi32EEEEEENS_12float_e5m2_tENS5_IJlSB_lEEESJ_SK_NS4_8TiledMMAINS4_8MMA_AtomIJNS4_4SM904GMMA31MMA_64x256x32_F32E5M2E5M2_SS_TNILNSO_7ScaleInE1ELSQ_1EEEEEENS4_6LayoutINS5_IJNSA_ILi2EEESB_SB_EEENS5_IJSB_NSA_ILi0EEESW_EEEEENS5_IJNS4_10UnderscoreESZ_SZ_EEEEENS4_23SM90_TMA_LOAD_MULTICASTENS4_14ComposedLayoutINS4_7SwizzleILi1ELi4ELi3EEENS4_18smem_ptr_flag_bitsILi8EEENST_INS5_IJSC_SH_EEENS5_IJSH_SB_EEEEEEEvNS4_8identityENS4_13SM90_TMA_LOADES1B_vS1C_EENS_8epilogue10collective6detail29Sm90TmaWarpSpecializedAdapterINS1G_15DefaultEpilogueISJ_SK_SK_NS1F_6thread17LinearCombinationISJ_Li1EffLNS1K_9ScaleType4KindE0ELNS_15FloatRoundStyleE2ESJ_EENS1_15EpilogueDefaultEEEEEvvEEEEvNT_6ParamsE --------------------------
	.section	.nv.shared._ZN7cutlass13device_kernelINS_4gemm6kernel13GemmUniversalIN4cute5tupleIJiiiiEEENS1_10collective13CollectiveMmaINS1_37MainloopSm90TmaGmmaWarpSpecializedFP8ILi14ENS5_IJNS4_1CILi1EEENSA_ILi8EEESB_EEENS1_35KernelTmaWarpSpecializedCooperativeEEENS5_IJNSA_ILi256EEESG_NSA_ILi32EEEEEENS_12float_e5m2_tENS5_IJlSB_lEEESJ_SK_NS4_8TiledMMAINS4_8MMA_AtomIJNS4_4SM904GMMA31MMA_64x256x32_F32E5M2E5M2_SS_TNILNSO_7ScaleInE1ELSQ_1EEEEEENS4_6LayoutINS5_IJNSA_ILi2EEESB_SB_EEENS5_IJSB_NSA_ILi0EEESW_EEEEENS5_IJNS4_10UnderscoreESZ_SZ_EEEEENS4_23SM90_TMA_LOAD_MULTICASTENS4_14ComposedLayoutINS4_7SwizzleILi1ELi4ELi3EEENS4_18smem_ptr_flag_bitsILi8EEENST_INS5_IJSC_SH_EEENS5_IJSH_SB_EEEEEEEvNS4_8identityENS4_13SM90_TMA_LOADES1B_vS1C_EENS_8epilogue10collective6detail29Sm90TmaWarpSpecializedAdapterINS1G_15DefaultEpilogueISJ_SK_SK_NS1F_6thread17LinearCombinationISJ_Li1EffLNS1K_9ScaleType4KindE0ELNS_15FloatRoundStyleE2ESJ_EENS1_15EpilogueDefaultEEEEEvvEEEEvNT_6ParamsE,"aw",@nobits
	.sectionflags	@""
	.align	16
	.zero		1024


//--------------------- .nv.shared.reserved.0     --------------------------
	.section	.nv.shared.reserved.0,"aw",@nobits
	.weak		__nv_reservedSMEM_offset_0_alias
	.size		__nv_reservedSMEM_offset_0_alias, 0, 0
	.other		__nv_reservedSMEM_offset_0_alias,@"STO_CUDA_RESERVED_SHARED STV_DEFAULT"
__nv_reservedSMEM_offset_0_alias:
	.zero		0


//--------------------- .nv.global                --------------------------
	.section	.nv.global,"aw",@nobits
.nv.global:
	.type		_ZN40_INTERNAL_c2d01aae_4_k_cu_272ef736_264274cute1_E,@object
	.size		_ZN40_INTERNAL_c2d01aae_4_k_cu_272ef736_264274cute1_E,(_ZN40_INTERNAL_c2d01aae_4_k_cu_272ef736_264274cuda3std3__45__cpo6cbeginE - _ZN40_INTERNAL_c2d01aae_4_k_cu_272ef736_264274cute1_E)
_ZN40_INTERNAL_c2d01aae_4_k_cu_272ef736_264274cute1_E:
	.zero		1
	.type		_ZN40_INTERNAL_c2d01aae_4_k_cu_272ef736_264274cuda3std3__45__cpo6cbeginE,@object
	.size		_ZN40_INTERNAL_c2d01aae_4_k_cu_272ef736_264274cuda3std3__45__cpo6cbeginE,(_ZN40_INTERNAL_c2d01aae_4_k_cu_272ef736_264274cuda3std3__48in_placeE - _ZN40_INTERNAL_c2d01aae_4_k_cu_272ef736_264274cuda3std3__45__cpo6cbeginE)
_ZN40_INTERNAL_c2d01aae_4_k_cu_272ef736_264274cuda3std3__45__cpo6cbeginE:
	.zero		1
	.type		_ZN40_INTERNAL_c2d01aae_4_k_cu_272ef736_264274cuda3std3__48in_placeE,@object
	.size		_ZN40_INTERNAL_c2d01aae_4_k_cu_272ef736_264274cuda3std3__48in_placeE,(_ZN40_INTERNAL_c2d01aae_4_k_cu_272ef736_264274cuda3std6ranges3__45__cpo9iter_moveE - _ZN40_INTERNAL_c2d01aae_4_k_cu_272ef736_264274cuda3std3__48in_placeE)
_ZN40_INTERNAL_c2d01aae_4_k_cu_272ef736_264274cuda3std3__48in_placeE:
	.zero		1
	.type		_ZN40_INTERNAL_c2d01aae_4_k_cu_272ef736_264274cuda3std6ranges3__45__cpo9iter_moveE,@object
	.size		_ZN40_INTERNAL_c2d01aae_4_k_cu_272ef736_264274cuda3std6ranges3__45__cpo9iter_moveE,(_ZN40_INTERNAL_c2d01aae_4_k_cu_272ef736_264274cuda3std3__45__cpo5beginE - _ZN40_INTERNAL_c2d01aae_4_k_cu_272ef736_264274cuda3std6ranges3__45__cpo9iter_moveE)
_ZN40_INTERNAL_c2d01aae_4_k_cu_272ef736_264274cuda3std6ranges3__45__cpo9iter_moveE:
	.zero		1
	.type		_ZN40_INTERNAL_c2d01aae_4_k_cu_272ef736_264274cuda3std3__45__cpo5beginE,@object
	.size		_ZN40_INTERNAL_c2d01aae_4_k_cu_272ef736_264274cuda3std3__45__cpo5beginE,(_ZN40_INTERNAL_c2d01aae_4_k_cu_272ef736_264274cuda3std3__442_GLOBAL__N__c2d01aae_4_k_cu_272ef736_264276ignoreE - _ZN40_INTERNAL_c2d01aae_4_k_cu_272ef736_264274cuda3std3__45__cpo5beginE)
_ZN40_INTERNAL_c2d01aae_4_k_cu_272ef736_264274cuda3std3__45__cpo5beginE:
	.zero		1
	.type		_ZN40_INTERNAL_c2d01aae_4_k_cu_272ef736_264274cuda3std3__442_GLOBAL__N__c2d01aae_4_k_cu_272ef736_264276ignoreE,@object
	.size		_ZN40_INTERNAL_c2d01aae_4_k_cu_272ef736_264274cuda3std3__442_GLOBAL__N__c2d01aae_4_k_cu_272ef736_264276ignoreE,(_ZN40_INTERNAL_c2d01aae_4_k_cu_272ef736_264274cute7productE - _ZN40_INTERNAL_c2d01aae_4_k_cu_272ef736_264274cuda3std3__442_GLOBAL__N__c2d01aae_4_k_cu_272ef736_264276ignoreE)
_ZN40_INTERNAL_c2d01aae_4_k_cu_272ef736_264274cuda3std3__442_GLOBAL__N__c2d01aae_4_k_cu_272ef736_264276ignoreE:
	.zero		1
	.type		_ZN40_INTERNAL_c2d01aae_4_k_cu_272ef736_264274cute7productE,@object
	.size		_ZN40_INTERNAL_c2d01aae_4_k_cu_272ef736_264274cute7productE,(_ZN40_INTERNAL_c2d01aae_4_k_cu_272ef736_264274cuda3std3__45__cpo3endE - _ZN40_INTERNAL_c2d01aae_4_k_cu_272ef736_264274cute7productE)
_ZN40_INTERNAL_c2d01aae_4_k_cu_272ef736_264274cute7productE:
	.zero		1
	.type		_ZN40_INTERNAL_c2d01aae_4_k_cu_272ef736_264274cuda3std3__45__cpo3endE,@object
	.size		_ZN40_INTERNAL_c2d01aae_4_k_cu_272ef736_264274cuda3std3__45__cpo3endE,(_ZN40_INTERNAL_c2d01aae_4_k_cu_272ef736_264274cuda3std3__419piecewise_constructE - _ZN40_INTERNAL_c2d01aae_4_k_cu_272ef736_264274cuda3std3__45__cpo3endE)
_ZN40_INTERNAL_c2d01aae_4_k_cu_272ef736_264274cuda3std3__45__cpo3endE:
	.zero		1
	.type		_ZN40_INTERNAL_c2d01aae_4_k_cu_272ef736_264274cuda3std3__419piecewise_constructE,@object
	.size		_ZN40_INTERNAL_c2d01aae_4_k_cu_272ef736_264274cuda3std3__419piecewise_constructE,(_ZN40_INTERNAL_c2d01aae_4_k_cu_272ef736_264274cuda3std3__45__cpo4cendE - _ZN40_INTERNAL_c2d01aae_4_k_cu_272ef736_264274cuda3std3__419piecewise_constructE)
_ZN40_INTERNAL_c2d01aae_4_k_cu_272ef736_264274cuda3std3__419piecewise_constructE:
	.zero		1
	.type		_ZN40_INTERNAL_c2d01aae_4_k_cu_272ef736_264274cuda3std3__45__cpo4cendE,@object
	.size		_ZN40_INTERNAL_c2d01aae_4_k_cu_272ef736_264274cuda3std3__45__cpo4cendE,(_ZN40_INTERNAL_c2d01aae_4_k_cu_272ef736_264274cuda3std6ranges3__45__cpo4swapE - _ZN40_INTERNAL_c2d01aae_4_k_cu_272ef736_264274cuda3std3__45__cpo4cendE)
_ZN40_INTERNAL_c2d01aae_4_k_cu_272ef736_264274cuda3std3__45__cpo4cendE:
	.zero		1
	.type		_ZN40_INTERNAL_c2d01aae_4_k_cu_272ef736_264274cuda3std6ranges3__45__cpo4swapE,@object
	.size		_ZN40_INTERNAL_c2d01aae_4_k_cu_272ef736_264274cuda3std6ranges3__45__cpo4swapE,(.L_7 - _ZN40_INTERNAL_c2d01aae_4_k_cu_272ef736_264274cuda3std6ranges3__45__cpo4swapE)
_ZN40_INTERNAL_c2d01aae_4_k_cu_272ef736_264274cuda3std6ranges3__45__cpo4swapE:
	.zero		1
.L_7:


//--------------------- .nv.constant0._ZN7cutlass13device_kernelINS_4gemm6kernel13GemmUniversalIN4cute5tupleIJiiiiEEENS1_10collective13CollectiveMmaINS1_37MainloopSm90TmaGmmaWarpSpecializedFP8ILi14ENS5_IJNS4_1CILi1EEENSA_ILi8EEESB_EEENS1_35KernelTmaWarpSpecializedCooperativeEEENS5_IJNSA_ILi256EEESG_NSA_ILi32EEEEEENS_12float_e5m2_tENS5_IJlSB_lEEESJ_SK_NS4_8TiledMMAINS4_8MMA_AtomIJNS4_4SM904GMMA31MMA_64x256x32_F32E5M2E5M2_SS_TNILNSO_7ScaleInE1ELSQ_1EEEEEENS4_6LayoutINS5_IJNSA_ILi2EEESB_SB_EEENS5_IJSB_NSA_ILi0EEESW_EEEEENS5_IJNS4_10UnderscoreESZ_SZ_EEEEENS4_23SM90_TMA_LOAD_MULTICASTENS4_14ComposedLayoutINS4_7SwizzleILi1ELi4ELi3EEENS4_18smem_ptr_flag_bitsILi8EEENST_INS5_IJSC_SH_EEENS5_IJSH_SB_EEEEEEEvNS4_8identityENS4_13SM90_TMA_LOADES1B_vS1C_EENS_8epilogue10collective6detail29Sm90TmaWarpSpecializedAdapterINS1G_15DefaultEpilogueISJ_SK_SK_NS1F_6thread17LinearCombinationISJ_Li1EffLNS1K_9ScaleType4KindE0ELNS_15FloatRoundStyleE2ESJ_EENS1_15EpilogueDefaultEEEEEvvEEEEvNT_6ParamsE --------------------------
	.section	.nv.constant0._ZN7cutlass13device_kernelINS_4gemm6kernel13GemmUniversalIN4cute5tupleIJiiiiEEENS1_10collective13CollectiveMmaINS1_37MainloopSm90TmaGmmaWarpSpecializedFP8ILi14ENS5_IJNS4_1CILi1EEENSA_ILi8EEESB_EEENS1_35KernelTmaWarpSpecializedCooperativeEEENS5_IJNSA_ILi256EEESG_NSA_ILi32EEEEEENS_12float_e5m2_tENS5_IJlSB_lEEESJ_SK_NS4_8TiledMMAINS4_8MMA_AtomIJNS4_4SM904GMMA31MMA_64x256x32_F32E5M2E5M2_SS_TNILNSO_7ScaleInE1ELSQ_1EEEEEENS4_6LayoutINS5_IJNSA_ILi2EEESB_SB_EEENS5_IJSB_NSA_ILi0EEESW_EEEEENS5_IJNS4_10UnderscoreESZ_SZ_EEEEENS4_23SM90_TMA_LOAD_MULTICASTENS4_14ComposedLayoutINS4_7SwizzleILi1ELi4ELi3EEENS4_18smem_ptr_flag_bitsILi8EEENST_INS5_IJSC_SH_EEENS5_IJSH_SB_EEEEEEEvNS4_8identityENS4_13SM90_TMA_LOADES1B_vS1C_EENS_8epilogue10collective6detail29Sm90TmaWarpSpecializedAdapterINS1G_15DefaultEpilogueISJ_SK_SK_NS1F_6thread17LinearCombinationISJ_Li1EffLNS1K_9ScaleType4KindE0ELNS_15FloatRoundStyleE2ESJ_EENS1_15EpilogueDefaultEEEEEvvEEEEvNT_6ParamsE,"a",@progbits
	.sectionflags	@""
	.align	4
.nv.constant0._ZN7cutlass13device_kernelINS_4gemm6kernel13GemmUniversalIN4cute5tupleIJiiiiEEENS1_10collective13CollectiveMmaINS1_37MainloopSm90TmaGmmaWarpSpecializedFP8ILi14ENS5_IJNS4_1CILi1EEENSA_ILi8EEESB_EEENS1_35KernelTmaWarpSpecializedCooperativeEEENS5_IJNSA_ILi256EEESG_NSA_ILi32EEEEEENS_12float_e5m2_tENS5_IJlSB_lEEESJ_SK_NS4_8TiledMMAINS4_8MMA_AtomIJNS4_4SM904GMMA31MMA_64x256x32_F32E5M2E5M2_SS_TNILNSO_7ScaleInE1ELSQ_1EEEEEENS4_6LayoutINS5_IJNSA_ILi2EEESB_SB_EEENS5_IJSB_NSA_ILi0EEESW_EEEEENS5_IJNS4_10UnderscoreESZ_SZ_EEEEENS4_23SM90_TMA_LOAD_MULTICASTENS4_14ComposedLayoutINS4_7SwizzleILi1ELi4ELi3EEENS4_18smem_ptr_flag_bitsILi8EEENST_INS5_IJSC_SH_EEENS5_IJSH_SB_EEEEEEEvNS4_8identityENS4_13SM90_TMA_LOADES1B_vS1C_EENS_8epilogue10collective6detail29Sm90TmaWarpSpecializedAdapterINS1G_15DefaultEpilogueISJ_SK_SK_NS1F_6thread17LinearCombinationISJ_Li1EffLNS1K_9ScaleType4KindE0ELNS_15FloatRoundStyleE2ESJ_EENS1_15EpilogueDefaultEEEEEvvEEEEvNT_6ParamsE:
	.zero		1664


//--------------------- SYMBOLS --------------------------

	.type		.nv.reservedSmem.offset0,@object
	.size		.nv.reservedSmem.offset0,0x4
